//
// Generated by NVIDIA NVVM Compiler
//
// Compiler Build ID: CL-36424714
// Cuda compilation tools, release 13.0, V13.0.88
// Based on NVVM 20.0.0
//

.version 9.0
.target sm_100
.address_size 64

	// .globl	_Z30mmaPermuted_Coalesced_32StridePK6__halfS1_PS_mmm
.extern .shared .align 16 .b8 smem[];

.visible .entry _Z30mmaPermuted_Coalesced_32StridePK6__halfS1_PS_mmm(
	.param .u64 .ptr .align 1 _Z30mmaPermuted_Coalesced_32StridePK6__halfS1_PS_mmm_param_0,
	.param .u64 .ptr .align 1 _Z30mmaPermuted_Coalesced_32StridePK6__halfS1_PS_mmm_param_1,
	.param .u64 .ptr .align 1 _Z30mmaPermuted_Coalesced_32StridePK6__halfS1_PS_mmm_param_2,
	.param .u64 _Z30mmaPermuted_Coalesced_32StridePK6__halfS1_PS_mmm_param_3,
	.param .u64 _Z30mmaPermuted_Coalesced_32StridePK6__halfS1_PS_mmm_param_4,
	.param .u64 _Z30mmaPermuted_Coalesced_32StridePK6__halfS1_PS_mmm_param_5
)
{
	.reg .pred 	%p<11>;
	.reg .b32 	%r<4560>;
	.reg .b64 	%rd<241>;

	ld.param.u64 	%rd17, [_Z30mmaPermuted_Coalesced_32StridePK6__halfS1_PS_mmm_param_5];
	and.b64  	%rd18, %rd17, 15;
	setp.ne.s64 	%p1, %rd18, 0;
	shr.u64 	%rd19, %rd17, 4;
	selp.u64 	%rd20, 1, 0, %p1;
	add.s64 	%rd1, %rd19, %rd20;
	mov.u32 	%r1, %ctaid.z;
	and.b32  	%r325, %r1, 1;
	setp.eq.b32 	%p2, %r325, 1;
	not.pred 	%p3, %p2;
	@%p3 bra 	$L__BB0_2;
	mov.u32 	%r326, %nctaid.y;
	mov.u32 	%r327, %ctaid.y;
	not.b32 	%r328, %r327;
	add.s32 	%r4367, %r326, %r328;
	bra.uni 	$L__BB0_3;
$L__BB0_2:
	mov.u32 	%r4367, %ctaid.y;
$L__BB0_3:
	ld.param.u64 	%rd234, [_Z30mmaPermuted_Coalesced_32StridePK6__halfS1_PS_mmm_param_5];
	ld.param.u64 	%rd230, [_Z30mmaPermuted_Coalesced_32StridePK6__halfS1_PS_mmm_param_1];
	ld.param.u64 	%rd228, [_Z30mmaPermuted_Coalesced_32StridePK6__halfS1_PS_mmm_param_0];
	mov.u32 	%r398, %nctaid.x;
	mov.u32 	%r399, %ctaid.x;
	mad.lo.s32 	%r400, %r1, %r398, %r399;
	cvt.u64.u32 	%rd46, %r400;
	mov.u32 	%r401, %tid.x;
	shr.u32 	%r402, %r401, 5;
	cvt.u64.u32 	%rd47, %r402;
	and.b32  	%r403, %r401, 31;
	cvt.u64.u32 	%rd48, %r403;
	mul.wide.u32 	%rd49, %r4367, 256;
	mul.wide.u32 	%rd50, %r402, 32;
	add.s64 	%rd51, %rd49, %rd50;
	mul.lo.s64 	%rd52, %rd46, %rd234;
	shl.b64 	%rd53, %rd52, 7;
	shl.b64 	%rd54, %rd234, 4;
	mad.lo.s64 	%rd55, %rd54, %rd47, %rd53;
	shr.u64 	%rd56, %rd48, 2;
	mul.lo.s64 	%rd57, %rd234, %rd56;
	mad.lo.s64 	%rd58, %rd51, %rd234, %rd57;
	shl.b64 	%rd59, %rd58, 1;
	add.s64 	%rd60, %rd228, %rd59;
	and.b64  	%rd2, %rd48, 3;
	shl.b32 	%r404, %r401, 4;
	cvt.u64.u32 	%rd61, %r404;
	and.b64  	%rd62, %rd61, 48;
	add.s64 	%rd21, %rd60, %rd62;
	mul.wide.u32 	%rd63, %r402, 16;
	add.s64 	%rd64, %rd55, %rd57;
	shl.b64 	%rd65, %rd64, 1;
	add.s64 	%rd66, %rd230, %rd65;
	add.s64 	%rd25, %rd66, %rd62;
	cvt.u32.u64 	%r405, %rd50;
	cvt.u32.u64 	%r406, %rd56;
	add.s32 	%r407, %r405, %r406;
	shl.b32 	%r408, %r407, 6;
	mov.u32 	%r409, smem;
	add.s32 	%r410, %r409, %r408;
	shr.u32 	%r411, %r406, 1;
	add.s32 	%r412, %r411, %r401;
	shl.b32 	%r413, %r412, 4;
	and.b32  	%r414, %r413, 48;
	add.s32 	%r329, %r414, %r410;
	// begin inline asm
	cp.async.cg.shared.global.L2::256B [%r329], [%rd21], 16;

	// end inline asm
	add.s64 	%rd22, %rd21, %rd54;
	add.s32 	%r330, %r329, 512;
	// begin inline asm
	cp.async.cg.shared.global.L2::256B [%r330], [%rd22], 16;

	// end inline asm
	add.s64 	%rd23, %rd22, %rd54;
	add.s32 	%r331, %r329, 1024;
	// begin inline asm
	cp.async.cg.shared.global.L2::256B [%r331], [%rd23], 16;

	// end inline asm
	add.s64 	%rd24, %rd23, %rd54;
	add.s32 	%r332, %r329, 1536;
	// begin inline asm
	cp.async.cg.shared.global.L2::256B [%r332], [%rd24], 16;

	// end inline asm
	mov.b64 	%rd67, 256;
	cvt.u32.u64 	%r415, %rd67;
	cvt.u32.u64 	%r416, %rd63;
	add.s32 	%r417, %r416, %r415;
	add.s32 	%r418, %r417, %r406;
	or.b32  	%r419, %r416, %r406;
	shl.b32 	%r420, %r419, 6;
	add.s32 	%r421, %r409, %r420;
	shr.u32 	%r422, %r418, 1;
	add.s32 	%r423, %r422, %r401;
	shl.b32 	%r424, %r423, 4;
	and.b32  	%r425, %r424, 48;
	add.s32 	%r426, %r421, %r425;
	add.s32 	%r333, %r426, 16384;
	// begin inline asm
	cp.async.cg.shared.global.L2::256B [%r333], [%rd25], 16;

	// end inline asm
	add.s64 	%rd26, %rd25, %rd54;
	add.s32 	%r334, %r426, 16896;
	// begin inline asm
	cp.async.cg.shared.global.L2::256B [%r334], [%rd26], 16;

	// end inline asm
	// begin inline asm
	cp.async.commit_group;

	// end inline asm
	add.s64 	%rd31, %rd25, 64;
	add.s64 	%rd27, %rd21, 64;
	add.s32 	%r335, %r329, 24576;
	// begin inline asm
	cp.async.cg.shared.global.L2::256B [%r335], [%rd27], 16;

	// end inline asm
	add.s64 	%rd28, %rd22, 64;
	add.s32 	%r336, %r329, 25088;
	// begin inline asm
	cp.async.cg.shared.global.L2::256B [%r336], [%rd28], 16;

	// end inline asm
	add.s64 	%rd29, %rd23, 64;
	add.s32 	%r337, %r329, 25600;
	// begin inline asm
	cp.async.cg.shared.global.L2::256B [%r337], [%rd29], 16;

	// end inline asm
	add.s64 	%rd30, %rd24, 64;
	add.s32 	%r338, %r329, 26112;
	// begin inline asm
	cp.async.cg.shared.global.L2::256B [%r338], [%rd30], 16;

	// end inline asm
	add.s32 	%r339, %r426, 40960;
	// begin inline asm
	cp.async.cg.shared.global.L2::256B [%r339], [%rd31], 16;

	// end inline asm
	add.s64 	%rd32, %rd26, 64;
	add.s32 	%r340, %r426, 41472;
	// begin inline asm
	cp.async.cg.shared.global.L2::256B [%r340], [%rd32], 16;

	// end inline asm
	// begin inline asm
	cp.async.commit_group;

	// end inline asm
	add.s64 	%rd37, %rd25, 128;
	add.s64 	%rd33, %rd21, 128;
	add.s32 	%r341, %r329, 49152;
	// begin inline asm
	cp.async.cg.shared.global.L2::256B [%r341], [%rd33], 16;

	// end inline asm
	add.s64 	%rd34, %rd22, 128;
	add.s32 	%r342, %r329, 49664;
	// begin inline asm
	cp.async.cg.shared.global.L2::256B [%r342], [%rd34], 16;

	// end inline asm
	add.s64 	%rd35, %rd23, 128;
	add.s32 	%r343, %r329, 50176;
	// begin inline asm
	cp.async.cg.shared.global.L2::256B [%r343], [%rd35], 16;

	// end inline asm
	add.s64 	%rd36, %rd24, 128;
	add.s32 	%r344, %r329, 50688;
	// begin inline asm
	cp.async.cg.shared.global.L2::256B [%r344], [%rd36], 16;

	// end inline asm
	add.s32 	%r345, %r426, 65536;
	// begin inline asm
	cp.async.cg.shared.global.L2::256B [%r345], [%rd37], 16;

	// end inline asm
	add.s64 	%rd38, %rd26, 128;
	add.s32 	%r346, %r426, 66048;
	// begin inline asm
	cp.async.cg.shared.global.L2::256B [%r346], [%rd38], 16;

	// end inline asm
	// begin inline asm
	cp.async.commit_group;

	// end inline asm
	add.s64 	%rd43, %rd25, 192;
	add.s64 	%rd39, %rd21, 192;
	add.s32 	%r347, %r329, 73728;
	// begin inline asm
	cp.async.cg.shared.global.L2::256B [%r347], [%rd39], 16;

	// end inline asm
	add.s64 	%rd40, %rd22, 192;
	add.s32 	%r348, %r329, 74240;
	// begin inline asm
	cp.async.cg.shared.global.L2::256B [%r348], [%rd40], 16;

	// end inline asm
	add.s64 	%rd41, %rd23, 192;
	add.s32 	%r349, %r329, 74752;
	// begin inline asm
	cp.async.cg.shared.global.L2::256B [%r349], [%rd41], 16;

	// end inline asm
	add.s64 	%rd42, %rd24, 192;
	add.s32 	%r350, %r329, 75264;
	// begin inline asm
	cp.async.cg.shared.global.L2::256B [%r350], [%rd42], 16;

	// end inline asm
	add.s32 	%r351, %r426, 90112;
	// begin inline asm
	cp.async.cg.shared.global.L2::256B [%r351], [%rd43], 16;

	// end inline asm
	add.s64 	%rd44, %rd26, 192;
	add.s32 	%r352, %r426, 90624;
	// begin inline asm
	cp.async.cg.shared.global.L2::256B [%r352], [%rd44], 16;

	// end inline asm
	// begin inline asm
	cp.async.commit_group;

	// end inline asm
	// begin inline asm
	cp.async.wait_group 3;

	// end inline asm
	bar.sync 	0;
	shr.u32 	%r427, %r403, 1;
	shl.b32 	%r428, %r401, 2;
	and.b32  	%r429, %r428, 24;
	add.s32 	%r430, %r427, %r429;
	shl.b32 	%r431, %r430, 1;
	and.b32  	%r432, %r431, 48;
	add.s32 	%r433, %r409, %r432;
	mov.b64 	%rd68, 15;
	cvt.u32.u64 	%r434, %rd68;
	cvt.u32.u64 	%r435, %rd48;
	and.b32  	%r436, %r435, %r434;
	mov.b64 	%rd69, 960;
	cvt.u32.u64 	%r437, %rd69;
	and.b32  	%r438, %r405, %r437;
	add.s32 	%r439, %r438, %r436;
	shl.b32 	%r440, %r439, 6;
	add.s32 	%r357, %r433, %r440;
	// begin inline asm
	ldmatrix.sync.aligned.x4.m8n8.shared.b16 {%r4479, %r4478, %r4477, %r4476}, [%r357];

	// end inline asm
	add.s32 	%r362, %r357, 1024;
	// begin inline asm
	ldmatrix.sync.aligned.x4.m8n8.shared.b16 {%r4475, %r4474, %r4473, %r4472}, [%r362];

	// end inline asm
	add.s32 	%r367, %r357, 2048;
	// begin inline asm
	ldmatrix.sync.aligned.x4.m8n8.shared.b16 {%r4471, %r4470, %r4469, %r4468}, [%r367];

	// end inline asm
	add.s32 	%r372, %r357, 3072;
	// begin inline asm
	ldmatrix.sync.aligned.x4.m8n8.shared.b16 {%r4467, %r4466, %r4465, %r4464}, [%r372];

	// end inline asm
	and.b32  	%r441, %r401, 7;
	and.b32  	%r442, %r401, 8;
	add.s32 	%r443, %r428, %r442;
	shl.b32 	%r444, %r443, 1;
	and.b32  	%r445, %r444, 48;
	add.s32 	%r446, %r409, %r445;
	shl.b32 	%r447, %r401, 1;
	and.b32  	%r448, %r447, 64;
	or.b32  	%r449, %r441, %r448;
	shl.b32 	%r450, %r449, 6;
	add.s32 	%r451, %r446, %r450;
	add.s32 	%r375, %r451, 16384;
	// begin inline asm
	ldmatrix.sync.aligned.x2.m8n8.shared.b16 {%r4495, %r4494}, [%r375];

	// end inline asm
	add.s32 	%r378, %r451, 16896;
	// begin inline asm
	ldmatrix.sync.aligned.x2.m8n8.shared.b16 {%r4493, %r4492}, [%r378];

	// end inline asm
	add.s32 	%r381, %r451, 17408;
	// begin inline asm
	ldmatrix.sync.aligned.x2.m8n8.shared.b16 {%r4491, %r4490}, [%r381];

	// end inline asm
	add.s32 	%r384, %r451, 17920;
	// begin inline asm
	ldmatrix.sync.aligned.x2.m8n8.shared.b16 {%r4489, %r4488}, [%r384];

	// end inline asm
	add.s32 	%r387, %r451, 18432;
	// begin inline asm
	ldmatrix.sync.aligned.x2.m8n8.shared.b16 {%r4487, %r4486}, [%r387];

	// end inline asm
	add.s32 	%r390, %r451, 18944;
	// begin inline asm
	ldmatrix.sync.aligned.x2.m8n8.shared.b16 {%r4485, %r4484}, [%r390];

	// end inline asm
	add.s32 	%r393, %r451, 19456;
	// begin inline asm
	ldmatrix.sync.aligned.x2.m8n8.shared.b16 {%r4483, %r4482}, [%r393];

	// end inline asm
	add.s32 	%r396, %r451, 19968;
	// begin inline asm
	ldmatrix.sync.aligned.x2.m8n8.shared.b16 {%r4481, %r4480}, [%r396];

	// end inline asm
	setp.lt.u64 	%p4, %rd1, 9;
	mov.b64 	%rd240, 0;
	mov.b32 	%r4496, 0;
	mov.u32 	%r4497, %r4496;
	mov.u32 	%r4498, %r4496;
	mov.u32 	%r4499, %r4496;
	mov.u32 	%r4500, %r4496;
	mov.u32 	%r4501, %r4496;
	mov.u32 	%r4502, %r4496;
	mov.u32 	%r4503, %r4496;
	mov.u32 	%r4504, %r4496;
	mov.u32 	%r4505, %r4496;
	mov.u32 	%r4506, %r4496;
	mov.u32 	%r4507, %r4496;
	mov.u32 	%r4508, %r4496;
	mov.u32 	%r4509, %r4496;
	mov.u32 	%r4510, %r4496;
	mov.u32 	%r4511, %r4496;
	mov.u32 	%r4512, %r4496;
	mov.u32 	%r4513, %r4496;
	mov.u32 	%r4514, %r4496;
	mov.u32 	%r4515, %r4496;
	mov.u32 	%r4516, %r4496;
	mov.u32 	%r4517, %r4496;
	mov.u32 	%r4518, %r4496;
	mov.u32 	%r4519, %r4496;
	mov.u32 	%r4520, %r4496;
	mov.u32 	%r4521, %r4496;
	mov.u32 	%r4522, %r4496;
	mov.u32 	%r4523, %r4496;
	mov.u32 	%r4524, %r4496;
	mov.u32 	%r4525, %r4496;
	mov.u32 	%r4526, %r4496;
	mov.u32 	%r4527, %r4496;
	mov.u32 	%r4528, %r4496;
	mov.u32 	%r4529, %r4496;
	mov.u32 	%r4530, %r4496;
	mov.u32 	%r4531, %r4496;
	mov.u32 	%r4532, %r4496;
	mov.u32 	%r4533, %r4496;
	mov.u32 	%r4534, %r4496;
	mov.u32 	%r4535, %r4496;
	mov.u32 	%r4536, %r4496;
	mov.u32 	%r4537, %r4496;
	mov.u32 	%r4538, %r4496;
	mov.u32 	%r4539, %r4496;
	mov.u32 	%r4540, %r4496;
	mov.u32 	%r4541, %r4496;
	mov.u32 	%r4542, %r4496;
	mov.u32 	%r4543, %r4496;
	mov.u32 	%r4544, %r4496;
	mov.u32 	%r4545, %r4496;
	mov.u32 	%r4546, %r4496;
	mov.u32 	%r4547, %r4496;
	mov.u32 	%r4548, %r4496;
	mov.u32 	%r4549, %r4496;
	mov.u32 	%r4550, %r4496;
	mov.u32 	%r4551, %r4496;
	mov.u32 	%r4552, %r4496;
	mov.u32 	%r4553, %r4496;
	mov.u32 	%r4554, %r4496;
	mov.u32 	%r4555, %r4496;
	mov.u32 	%r4556, %r4496;
	mov.u32 	%r4557, %r4496;
	mov.u32 	%r4558, %r4496;
	mov.u32 	%r4559, %r4496;
	@%p4 bra 	$L__BB0_6;
	shl.b64 	%rd236, %rd2, 4;
	mov.b64 	%rd239, 8;
	mov.b64 	%rd240, 0;
	mov.b64 	%rd237, 4;
	mov.b32 	%r4496, 0;
$L__BB0_5:
	ld.param.u64 	%rd235, [_Z30mmaPermuted_Coalesced_32StridePK6__halfS1_PS_mmm_param_5];
	ld.param.u64 	%rd231, [_Z30mmaPermuted_Coalesced_32StridePK6__halfS1_PS_mmm_param_1];
	ld.param.u64 	%rd229, [_Z30mmaPermuted_Coalesced_32StridePK6__halfS1_PS_mmm_param_0];
	mul.lo.s64 	%rd79, %rd240, 384;
	mov.u32 	%r1187, %tid.x;
	shr.u32 	%r1188, %r1187, 5;
	and.b32  	%r1189, %r1187, 992;
	cvt.u64.u32 	%rd80, %r1189;
	and.b32  	%r1190, %r1187, 31;
	cvt.u64.u32 	%rd81, %r1190;
	cvt.u32.u64 	%r1191, %rd81;
	cvt.u32.u64 	%r1192, %rd80;
	or.b32  	%r1193, %r1192, %r1191;
	mov.b64 	%rd82, 975;
	cvt.u32.u64 	%r1194, %rd82;
	and.b32  	%r1195, %r1193, %r1194;
	mov.b64 	%rd83, 384;
	cvt.u32.u64 	%r1196, %rd83;
	cvt.u32.u64 	%r1197, %rd240;
	mad.lo.s32 	%r1198, %r1197, %r1196, %r1195;
	shr.u32 	%r1199, %r1187, 1;
	and.b32  	%r1200, %r1199, 8;
	shl.b32 	%r1201, %r1187, 2;
	and.b32  	%r1202, %r1201, 24;
	add.s32 	%r1203, %r1202, %r1200;
	shl.b32 	%r1204, %r1203, 1;
	add.s32 	%r1205, %r1204, 32;
	and.b32  	%r1206, %r1205, 48;
	mov.u32 	%r1207, smem;
	add.s32 	%r1208, %r1207, %r1206;
	shl.b32 	%r1209, %r1198, 6;
	add.s32 	%r457, %r1208, %r1209;
	// begin inline asm
	ldmatrix.sync.aligned.x4.m8n8.shared.b16 {%r453, %r454, %r455, %r456}, [%r457];

	// end inline asm
	add.s32 	%r462, %r457, 1024;
	// begin inline asm
	ldmatrix.sync.aligned.x4.m8n8.shared.b16 {%r458, %r459, %r460, %r461}, [%r462];

	// end inline asm
	add.s32 	%r467, %r457, 2048;
	// begin inline asm
	ldmatrix.sync.aligned.x4.m8n8.shared.b16 {%r463, %r464, %r465, %r466}, [%r467];

	// end inline asm
	add.s32 	%r472, %r457, 3072;
	// begin inline asm
	ldmatrix.sync.aligned.x4.m8n8.shared.b16 {%r468, %r469, %r470, %r471}, [%r472];

	// end inline asm
	cvt.u32.u64 	%r1210, %rd79;
	and.b32  	%r1211, %r1187, 7;
	shl.b32 	%r1212, %r1187, 1;
	and.b32  	%r1213, %r1212, 64;
	or.b32  	%r1214, %r1211, %r1213;
	or.b32  	%r1215, %r1214, %r1210;
	and.b32  	%r1216, %r1187, 8;
	add.s32 	%r1217, %r1202, %r1216;
	shl.b32 	%r1218, %r1217, 1;
	add.s32 	%r1219, %r1218, 32;
	and.b32  	%r1220, %r1219, 48;
	add.s32 	%r1221, %r1207, %r1220;
	shl.b32 	%r1222, %r1215, 6;
	add.s32 	%r1223, %r1221, %r1222;
	add.s32 	%r475, %r1223, 16384;
	// begin inline asm
	ldmatrix.sync.aligned.x2.m8n8.shared.b16 {%r473, %r474}, [%r475];

	// end inline asm
	add.s32 	%r478, %r1223, 16896;
	// begin inline asm
	ldmatrix.sync.aligned.x2.m8n8.shared.b16 {%r476, %r477}, [%r478];

	// end inline asm
	add.s32 	%r481, %r1223, 17408;
	// begin inline asm
	ldmatrix.sync.aligned.x2.m8n8.shared.b16 {%r479, %r480}, [%r481];

	// end inline asm
	add.s32 	%r484, %r1223, 17920;
	// begin inline asm
	ldmatrix.sync.aligned.x2.m8n8.shared.b16 {%r482, %r483}, [%r484];

	// end inline asm
	add.s32 	%r487, %r1223, 18432;
	// begin inline asm
	ldmatrix.sync.aligned.x2.m8n8.shared.b16 {%r485, %r486}, [%r487];

	// end inline asm
	add.s32 	%r490, %r1223, 18944;
	// begin inline asm
	ldmatrix.sync.aligned.x2.m8n8.shared.b16 {%r488, %r489}, [%r490];

	// end inline asm
	add.s32 	%r493, %r1223, 19456;
	// begin inline asm
	ldmatrix.sync.aligned.x2.m8n8.shared.b16 {%r491, %r492}, [%r493];

	// end inline asm
	add.s32 	%r496, %r1223, 19968;
	// begin inline asm
	ldmatrix.sync.aligned.x2.m8n8.shared.b16 {%r494, %r495}, [%r496];

	// end inline asm
	// begin inline asm
	mma.sync.aligned.m16n8k16.row.col.f16.f16.f16.f16 {%r497, %r498}, {%r4479, %r4478, %r4477, %r4476}, {%r4495, %r4494}, {%r4559, %r4558};

	// end inline asm
	// begin inline asm
	mma.sync.aligned.m16n8k16.row.col.f16.f16.f16.f16 {%r507, %r508}, {%r4479, %r4478, %r4477, %r4476}, {%r4493, %r4492}, {%r4557, %r4556};

	// end inline asm
	// begin inline asm
	mma.sync.aligned.m16n8k16.row.col.f16.f16.f16.f16 {%r517, %r518}, {%r4479, %r4478, %r4477, %r4476}, {%r4491, %r4490}, {%r4555, %r4554};

	// end inline asm
	// begin inline asm
	mma.sync.aligned.m16n8k16.row.col.f16.f16.f16.f16 {%r527, %r528}, {%r4479, %r4478, %r4477, %r4476}, {%r4489, %r4488}, {%r4553, %r4552};

	// end inline asm
	// begin inline asm
	mma.sync.aligned.m16n8k16.row.col.f16.f16.f16.f16 {%r537, %r538}, {%r4479, %r4478, %r4477, %r4476}, {%r4487, %r4486}, {%r4551, %r4550};

	// end inline asm
	// begin inline asm
	mma.sync.aligned.m16n8k16.row.col.f16.f16.f16.f16 {%r547, %r548}, {%r4479, %r4478, %r4477, %r4476}, {%r4485, %r4484}, {%r4549, %r4548};

	// end inline asm
	// begin inline asm
	mma.sync.aligned.m16n8k16.row.col.f16.f16.f16.f16 {%r557, %r558}, {%r4479, %r4478, %r4477, %r4476}, {%r4483, %r4482}, {%r4547, %r4546};

	// end inline asm
	// begin inline asm
	mma.sync.aligned.m16n8k16.row.col.f16.f16.f16.f16 {%r567, %r568}, {%r4479, %r4478, %r4477, %r4476}, {%r4481, %r4480}, {%r4545, %r4544};

	// end inline asm
	// begin inline asm
	mma.sync.aligned.m16n8k16.row.col.f16.f16.f16.f16 {%r577, %r578}, {%r4475, %r4474, %r4473, %r4472}, {%r4481, %r4480}, {%r4529, %r4528};

	// end inline asm
	// begin inline asm
	mma.sync.aligned.m16n8k16.row.col.f16.f16.f16.f16 {%r587, %r588}, {%r4475, %r4474, %r4473, %r4472}, {%r4483, %r4482}, {%r4531, %r4530};

	// end inline asm
	// begin inline asm
	mma.sync.aligned.m16n8k16.row.col.f16.f16.f16.f16 {%r597, %r598}, {%r4475, %r4474, %r4473, %r4472}, {%r4485, %r4484}, {%r4533, %r4532};

	// end inline asm
	// begin inline asm
	mma.sync.aligned.m16n8k16.row.col.f16.f16.f16.f16 {%r607, %r608}, {%r4475, %r4474, %r4473, %r4472}, {%r4487, %r4486}, {%r4535, %r4534};

	// end inline asm
	// begin inline asm
	mma.sync.aligned.m16n8k16.row.col.f16.f16.f16.f16 {%r617, %r618}, {%r4475, %r4474, %r4473, %r4472}, {%r4489, %r4488}, {%r4537, %r4536};

	// end inline asm
	// begin inline asm
	mma.sync.aligned.m16n8k16.row.col.f16.f16.f16.f16 {%r627, %r628}, {%r4475, %r4474, %r4473, %r4472}, {%r4491, %r4490}, {%r4539, %r4538};

	// end inline asm
	// begin inline asm
	mma.sync.aligned.m16n8k16.row.col.f16.f16.f16.f16 {%r637, %r638}, {%r4475, %r4474, %r4473, %r4472}, {%r4493, %r4492}, {%r4541, %r4540};

	// end inline asm
	// begin inline asm
	mma.sync.aligned.m16n8k16.row.col.f16.f16.f16.f16 {%r647, %r648}, {%r4475, %r4474, %r4473, %r4472}, {%r4495, %r4494}, {%r4543, %r4542};

	// end inline asm
	// begin inline asm
	mma.sync.aligned.m16n8k16.row.col.f16.f16.f16.f16 {%r657, %r658}, {%r4471, %r4470, %r4469, %r4468}, {%r4495, %r4494}, {%r4527, %r4526};

	// end inline asm
	// begin inline asm
	mma.sync.aligned.m16n8k16.row.col.f16.f16.f16.f16 {%r667, %r668}, {%r4471, %r4470, %r4469, %r4468}, {%r4493, %r4492}, {%r4525, %r4524};

	// end inline asm
	// begin inline asm
	mma.sync.aligned.m16n8k16.row.col.f16.f16.f16.f16 {%r677, %r678}, {%r4471, %r4470, %r4469, %r4468}, {%r4491, %r4490}, {%r4523, %r4522};

	// end inline asm
	// begin inline asm
	mma.sync.aligned.m16n8k16.row.col.f16.f16.f16.f16 {%r687, %r688}, {%r4471, %r4470, %r4469, %r4468}, {%r4489, %r4488}, {%r4521, %r4520};

	// end inline asm
	// begin inline asm
	mma.sync.aligned.m16n8k16.row.col.f16.f16.f16.f16 {%r697, %r698}, {%r4471, %r4470, %r4469, %r4468}, {%r4487, %r4486}, {%r4519, %r4518};

	// end inline asm
	// begin inline asm
	mma.sync.aligned.m16n8k16.row.col.f16.f16.f16.f16 {%r707, %r708}, {%r4471, %r4470, %r4469, %r4468}, {%r4485, %r4484}, {%r4517, %r4516};

	// end inline asm
	// begin inline asm
	mma.sync.aligned.m16n8k16.row.col.f16.f16.f16.f16 {%r717, %r718}, {%r4471, %r4470, %r4469, %r4468}, {%r4483, %r4482}, {%r4515, %r4514};

	// end inline asm
	// begin inline asm
	mma.sync.aligned.m16n8k16.row.col.f16.f16.f16.f16 {%r727, %r728}, {%r4471, %r4470, %r4469, %r4468}, {%r4481, %r4480}, {%r4513, %r4512};

	// end inline asm
	// begin inline asm
	mma.sync.aligned.m16n8k16.row.col.f16.f16.f16.f16 {%r737, %r738}, {%r4467, %r4466, %r4465, %r4464}, {%r4481, %r4480}, {%r4497, %r4496};

	// end inline asm
	// begin inline asm
	mma.sync.aligned.m16n8k16.row.col.f16.f16.f16.f16 {%r747, %r748}, {%r4467, %r4466, %r4465, %r4464}, {%r4483, %r4482}, {%r4499, %r4498};

	// end inline asm
	// begin inline asm
	mma.sync.aligned.m16n8k16.row.col.f16.f16.f16.f16 {%r757, %r758}, {%r4467, %r4466, %r4465, %r4464}, {%r4485, %r4484}, {%r4501, %r4500};

	// end inline asm
	// begin inline asm
	mma.sync.aligned.m16n8k16.row.col.f16.f16.f16.f16 {%r767, %r768}, {%r4467, %r4466, %r4465, %r4464}, {%r4487, %r4486}, {%r4503, %r4502};

	// end inline asm
	// begin inline asm
	mma.sync.aligned.m16n8k16.row.col.f16.f16.f16.f16 {%r777, %r778}, {%r4467, %r4466, %r4465, %r4464}, {%r4489, %r4488}, {%r4505, %r4504};

	// end inline asm
	// begin inline asm
	mma.sync.aligned.m16n8k16.row.col.f16.f16.f16.f16 {%r787, %r788}, {%r4467, %r4466, %r4465, %r4464}, {%r4491, %r4490}, {%r4507, %r4506};

	// end inline asm
	// begin inline asm
	mma.sync.aligned.m16n8k16.row.col.f16.f16.f16.f16 {%r797, %r798}, {%r4467, %r4466, %r4465, %r4464}, {%r4493, %r4492}, {%r4509, %r4508};

	// end inline asm
	// begin inline asm
	mma.sync.aligned.m16n8k16.row.col.f16.f16.f16.f16 {%r807, %r808}, {%r4467, %r4466, %r4465, %r4464}, {%r4495, %r4494}, {%r4511, %r4510};

	// end inline asm
	shr.u64 	%rd84, %rd81, 2;
	mul.wide.u32 	%rd85, %r4367, 256;
	or.b64  	%rd86, %rd84, %rd85;
	add.s64 	%rd87, %rd86, %rd80;
	mul.lo.s64 	%rd88, %rd235, %rd87;
	shl.b64 	%rd89, %rd88, 1;
	add.s64 	%rd90, %rd89, %rd229;
	add.s64 	%rd91, %rd90, %rd236;
	add.s64 	%rd73, %rd91, 256;
	mul.lo.s64 	%rd92, %rd237, 384;
	mov.u32 	%r1224, %ctaid.z;
	mov.u32 	%r1225, %nctaid.x;
	mov.u32 	%r1226, %ctaid.x;
	mad.lo.s32 	%r1227, %r1224, %r1225, %r1226;
	mul.wide.u32 	%rd93, %r1227, 128;
	or.b64  	%rd94, %rd84, %rd93;
	mul.wide.u32 	%rd95, %r1188, 16;
	add.s64 	%rd96, %rd94, %rd95;
	mul.lo.s64 	%rd97, %rd235, %rd96;
	shl.b64 	%rd98, %rd97, 1;
	add.s64 	%rd99, %rd98, %rd231;
	add.s64 	%rd100, %rd99, %rd236;
	add.s64 	%rd75, %rd100, 256;
	cvt.u32.u64 	%r1228, %rd84;
	add.s32 	%r1229, %r1192, %r1228;
	cvt.u32.u64 	%r1230, %rd237;
	mad.lo.s32 	%r1231, %r1230, %r1196, %r1229;
	shl.b32 	%r1232, %r1231, 6;
	add.s32 	%r1233, %r1207, %r1232;
	shr.u32 	%r1234, %r1228, 1;
	add.s32 	%r1235, %r1234, %r1187;
	shl.b32 	%r1236, %r1235, 4;
	and.b32  	%r1237, %r1236, 48;
	add.s32 	%r817, %r1237, %r1233;
	// begin inline asm
	cp.async.cg.shared.global.L2::256B [%r817], [%rd73], 16;

	// end inline asm
	shl.b64 	%rd101, %rd87, 1;
	or.b64  	%rd102, %rd101, 16;
	mad.lo.s64 	%rd103, %rd235, %rd102, %rd229;
	add.s64 	%rd104, %rd103, %rd236;
	add.s64 	%rd74, %rd104, 256;
	add.s32 	%r818, %r817, 512;
	// begin inline asm
	cp.async.cg.shared.global.L2::256B [%r818], [%rd74], 16;

	// end inline asm
	or.b64  	%rd105, %rd101, 32;
	mad.lo.s64 	%rd106, %rd235, %rd105, %rd229;
	add.s64 	%rd107, %rd106, %rd236;
	add.s64 	%rd76, %rd107, 256;
	cvt.u32.u64 	%r1238, %rd92;
	shl.b32 	%r1239, %r1238, 6;
	cvt.u32.u64 	%r1240, %rd95;
	or.b32  	%r1241, %r1240, %r1228;
	shl.b32 	%r1242, %r1241, 6;
	add.s32 	%r1243, %r1207, %r1242;
	add.s32 	%r1244, %r1243, %r1239;
	mov.b64 	%rd108, 256;
	cvt.u32.u64 	%r1245, %rd108;
	add.s32 	%r1246, %r1240, %r1245;
	add.s32 	%r1247, %r1246, %r1228;
	shr.u32 	%r1248, %r1247, 1;
	add.s32 	%r1249, %r1248, %r1187;
	shl.b32 	%r1250, %r1249, 4;
	and.b32  	%r1251, %r1250, 48;
	add.s32 	%r1252, %r1244, %r1251;
	add.s32 	%r819, %r1252, 16384;
	// begin inline asm
	cp.async.cg.shared.global.L2::256B [%r819], [%rd75], 16;

	// end inline asm
	shl.b64 	%rd109, %rd96, 1;
	or.b64  	%rd110, %rd109, 16;
	mad.lo.s64 	%rd111, %rd235, %rd110, %rd231;
	add.s64 	%rd112, %rd111, %rd236;
	add.s64 	%rd78, %rd112, 256;
	add.s32 	%r820, %r817, 1024;
	// begin inline asm
	cp.async.cg.shared.global.L2::256B [%r820], [%rd76], 16;

	// end inline asm
	or.b64  	%rd113, %rd101, 48;
	mad.lo.s64 	%rd114, %rd235, %rd113, %rd229;
	add.s64 	%rd115, %rd114, %rd236;
	add.s64 	%rd77, %rd115, 256;
	add.s32 	%r821, %r817, 1536;
	// begin inline asm
	cp.async.cg.shared.global.L2::256B [%r821], [%rd77], 16;

	// end inline asm
	add.s32 	%r822, %r1252, 16896;
	// begin inline asm
	cp.async.cg.shared.global.L2::256B [%r822], [%rd78], 16;

	// end inline asm
	// begin inline asm
	cp.async.commit_group;

	// end inline asm
	// begin inline asm
	cp.async.wait_group 3;

	// end inline asm
	bar.sync 	0;
	add.s64 	%rd116, %rd240, 1;
	setp.eq.s64 	%p5, %rd116, 5;
	selp.b64 	%rd240, 0, %rd116, %p5;
	add.s64 	%rd117, %rd237, 1;
	setp.eq.s64 	%p6, %rd117, 5;
	selp.b64 	%rd237, 0, %rd117, %p6;
	mul.lo.s64 	%rd118, %rd240, 384;
	cvt.u32.u64 	%r1253, %rd240;
	mad.lo.s32 	%r1254, %r1253, %r1196, %r1195;
	shr.u32 	%r1255, %r1190, 1;
	add.s32 	%r1256, %r1255, %r1202;
	shl.b32 	%r1257, %r1256, 1;
	and.b32  	%r1258, %r1257, 48;
	add.s32 	%r1259, %r1207, %r1258;
	shl.b32 	%r1260, %r1254, 6;
	add.s32 	%r827, %r1259, %r1260;
	// begin inline asm
	ldmatrix.sync.aligned.x4.m8n8.shared.b16 {%r4479, %r4478, %r4477, %r4476}, [%r827];

	// end inline asm
	add.s32 	%r832, %r827, 1024;
	// begin inline asm
	ldmatrix.sync.aligned.x4.m8n8.shared.b16 {%r4475, %r4474, %r4473, %r4472}, [%r832];

	// end inline asm
	add.s32 	%r837, %r827, 2048;
	// begin inline asm
	ldmatrix.sync.aligned.x4.m8n8.shared.b16 {%r4471, %r4470, %r4469, %r4468}, [%r837];

	// end inline asm
	add.s32 	%r842, %r827, 3072;
	// begin inline asm
	ldmatrix.sync.aligned.x4.m8n8.shared.b16 {%r4467, %r4466, %r4465, %r4464}, [%r842];

	// end inline asm
	cvt.u32.u64 	%r1261, %rd118;
	shl.b32 	%r1262, %r1261, 6;
	add.s32 	%r1263, %r1201, %r1216;
	shl.b32 	%r1264, %r1263, 1;
	and.b32  	%r1265, %r1264, 48;
	add.s32 	%r1266, %r1207, %r1265;
	shl.b32 	%r1267, %r1214, 6;
	add.s32 	%r1268, %r1266, %r1267;
	add.s32 	%r1269, %r1268, %r1262;
	add.s32 	%r845, %r1269, 16384;
	// begin inline asm
	ldmatrix.sync.aligned.x2.m8n8.shared.b16 {%r4495, %r4494}, [%r845];

	// end inline asm
	add.s32 	%r848, %r1269, 16896;
	// begin inline asm
	ldmatrix.sync.aligned.x2.m8n8.shared.b16 {%r4493, %r4492}, [%r848];

	// end inline asm
	add.s32 	%r851, %r1269, 17408;
	// begin inline asm
	ldmatrix.sync.aligned.x2.m8n8.shared.b16 {%r4491, %r4490}, [%r851];

	// end inline asm
	add.s32 	%r854, %r1269, 17920;
	// begin inline asm
	ldmatrix.sync.aligned.x2.m8n8.shared.b16 {%r4489, %r4488}, [%r854];

	// end inline asm
	add.s32 	%r857, %r1269, 18432;
	// begin inline asm
	ldmatrix.sync.aligned.x2.m8n8.shared.b16 {%r4487, %r4486}, [%r857];

	// end inline asm
	add.s32 	%r860, %r1269, 18944;
	// begin inline asm
	ldmatrix.sync.aligned.x2.m8n8.shared.b16 {%r4485, %r4484}, [%r860];

	// end inline asm
	add.s32 	%r863, %r1269, 19456;
	// begin inline asm
	ldmatrix.sync.aligned.x2.m8n8.shared.b16 {%r4483, %r4482}, [%r863];

	// end inline asm
	add.s32 	%r866, %r1269, 19968;
	// begin inline asm
	ldmatrix.sync.aligned.x2.m8n8.shared.b16 {%r4481, %r4480}, [%r866];

	// end inline asm
	// begin inline asm
	mma.sync.aligned.m16n8k16.row.col.f16.f16.f16.f16 {%r4559, %r4558}, {%r453, %r454, %r455, %r456}, {%r473, %r474}, {%r497, %r498};

	// end inline asm
	// begin inline asm
	mma.sync.aligned.m16n8k16.row.col.f16.f16.f16.f16 {%r4557, %r4556}, {%r453, %r454, %r455, %r456}, {%r476, %r477}, {%r507, %r508};

	// end inline asm
	// begin inline asm
	mma.sync.aligned.m16n8k16.row.col.f16.f16.f16.f16 {%r4555, %r4554}, {%r453, %r454, %r455, %r456}, {%r479, %r480}, {%r517, %r518};

	// end inline asm
	// begin inline asm
	mma.sync.aligned.m16n8k16.row.col.f16.f16.f16.f16 {%r4553, %r4552}, {%r453, %r454, %r455, %r456}, {%r482, %r483}, {%r527, %r528};

	// end inline asm
	// begin inline asm
	mma.sync.aligned.m16n8k16.row.col.f16.f16.f16.f16 {%r4551, %r4550}, {%r453, %r454, %r455, %r456}, {%r485, %r486}, {%r537, %r538};

	// end inline asm
	// begin inline asm
	mma.sync.aligned.m16n8k16.row.col.f16.f16.f16.f16 {%r4549, %r4548}, {%r453, %r454, %r455, %r456}, {%r488, %r489}, {%r547, %r548};

	// end inline asm
	// begin inline asm
	mma.sync.aligned.m16n8k16.row.col.f16.f16.f16.f16 {%r4547, %r4546}, {%r453, %r454, %r455, %r456}, {%r491, %r492}, {%r557, %r558};

	// end inline asm
	// begin inline asm
	mma.sync.aligned.m16n8k16.row.col.f16.f16.f16.f16 {%r4545, %r4544}, {%r453, %r454, %r455, %r456}, {%r494, %r495}, {%r567, %r568};

	// end inline asm
	// begin inline asm
	mma.sync.aligned.m16n8k16.row.col.f16.f16.f16.f16 {%r4529, %r4528}, {%r458, %r459, %r460, %r461}, {%r494, %r495}, {%r577, %r578};

	// end inline asm
	// begin inline asm
	mma.sync.aligned.m16n8k16.row.col.f16.f16.f16.f16 {%r4531, %r4530}, {%r458, %r459, %r460, %r461}, {%r491, %r492}, {%r587, %r588};

	// end inline asm
	// begin inline asm
	mma.sync.aligned.m16n8k16.row.col.f16.f16.f16.f16 {%r4533, %r4532}, {%r458, %r459, %r460, %r461}, {%r488, %r489}, {%r597, %r598};

	// end inline asm
	// begin inline asm
	mma.sync.aligned.m16n8k16.row.col.f16.f16.f16.f16 {%r4535, %r4534}, {%r458, %r459, %r460, %r461}, {%r485, %r486}, {%r607, %r608};

	// end inline asm
	// begin inline asm
	mma.sync.aligned.m16n8k16.row.col.f16.f16.f16.f16 {%r4537, %r4536}, {%r458, %r459, %r460, %r461}, {%r482, %r483}, {%r617, %r618};

	// end inline asm
	// begin inline asm
	mma.sync.aligned.m16n8k16.row.col.f16.f16.f16.f16 {%r4539, %r4538}, {%r458, %r459, %r460, %r461}, {%r479, %r480}, {%r627, %r628};

	// end inline asm
	// begin inline asm
	mma.sync.aligned.m16n8k16.row.col.f16.f16.f16.f16 {%r4541, %r4540}, {%r458, %r459, %r460, %r461}, {%r476, %r477}, {%r637, %r638};

	// end inline asm
	// begin inline asm
	mma.sync.aligned.m16n8k16.row.col.f16.f16.f16.f16 {%r4543, %r4542}, {%r458, %r459, %r460, %r461}, {%r473, %r474}, {%r647, %r648};

	// end inline asm
	// begin inline asm
	mma.sync.aligned.m16n8k16.row.col.f16.f16.f16.f16 {%r4527, %r4526}, {%r463, %r464, %r465, %r466}, {%r473, %r474}, {%r657, %r658};

	// end inline asm
	// begin inline asm
	mma.sync.aligned.m16n8k16.row.col.f16.f16.f16.f16 {%r4525, %r4524}, {%r463, %r464, %r465, %r466}, {%r476, %r477}, {%r667, %r668};

	// end inline asm
	// begin inline asm
	mma.sync.aligned.m16n8k16.row.col.f16.f16.f16.f16 {%r4523, %r4522}, {%r463, %r464, %r465, %r466}, {%r479, %r480}, {%r677, %r678};

	// end inline asm
	// begin inline asm
	mma.sync.aligned.m16n8k16.row.col.f16.f16.f16.f16 {%r4521, %r4520}, {%r463, %r464, %r465, %r466}, {%r482, %r483}, {%r687, %r688};

	// end inline asm
	// begin inline asm
	mma.sync.aligned.m16n8k16.row.col.f16.f16.f16.f16 {%r4519, %r4518}, {%r463, %r464, %r465, %r466}, {%r485, %r486}, {%r697, %r698};

	// end inline asm
	// begin inline asm
	mma.sync.aligned.m16n8k16.row.col.f16.f16.f16.f16 {%r4517, %r4516}, {%r463, %r464, %r465, %r466}, {%r488, %r489}, {%r707, %r708};

	// end inline asm
	// begin inline asm
	mma.sync.aligned.m16n8k16.row.col.f16.f16.f16.f16 {%r4515, %r4514}, {%r463, %r464, %r465, %r466}, {%r491, %r492}, {%r717, %r718};

	// end inline asm
	// begin inline asm
	mma.sync.aligned.m16n8k16.row.col.f16.f16.f16.f16 {%r4513, %r4512}, {%r463, %r464, %r465, %r466}, {%r494, %r495}, {%r727, %r728};

	// end inline asm
	// begin inline asm
	mma.sync.aligned.m16n8k16.row.col.f16.f16.f16.f16 {%r4497, %r4496}, {%r468, %r469, %r470, %r471}, {%r494, %r495}, {%r737, %r738};

	// end inline asm
	// begin inline asm
	mma.sync.aligned.m16n8k16.row.col.f16.f16.f16.f16 {%r4499, %r4498}, {%r468, %r469, %r470, %r471}, {%r491, %r492}, {%r747, %r748};

	// end inline asm
	// begin inline asm
	mma.sync.aligned.m16n8k16.row.col.f16.f16.f16.f16 {%r4501, %r4500}, {%r468, %r469, %r470, %r471}, {%r488, %r489}, {%r757, %r758};

	// end inline asm
	// begin inline asm
	mma.sync.aligned.m16n8k16.row.col.f16.f16.f16.f16 {%r4503, %r4502}, {%r468, %r469, %r470, %r471}, {%r485, %r486}, {%r767, %r768};

	// end inline asm
	// begin inline asm
	mma.sync.aligned.m16n8k16.row.col.f16.f16.f16.f16 {%r4505, %r4504}, {%r468, %r469, %r470, %r471}, {%r482, %r483}, {%r777, %r778};

	// end inline asm
	// begin inline asm
	mma.sync.aligned.m16n8k16.row.col.f16.f16.f16.f16 {%r4507, %r4506}, {%r468, %r469, %r470, %r471}, {%r479, %r480}, {%r787, %r788};

	// end inline asm
	// begin inline asm
	mma.sync.aligned.m16n8k16.row.col.f16.f16.f16.f16 {%r4509, %r4508}, {%r468, %r469, %r470, %r471}, {%r476, %r477}, {%r797, %r798};

	// end inline asm
	// begin inline asm
	mma.sync.aligned.m16n8k16.row.col.f16.f16.f16.f16 {%r4511, %r4510}, {%r468, %r469, %r470, %r471}, {%r473, %r474}, {%r807, %r808};

	// end inline asm
	add.s64 	%rd239, %rd239, 2;
	add.s64 	%rd236, %rd236, 64;
	shr.u64 	%rd119, %rd235, 4;
	and.b64  	%rd120, %rd235, 15;
	setp.ne.s64 	%p7, %rd120, 0;
	selp.u64 	%rd121, 1, 0, %p7;
	add.s64 	%rd122, %rd119, %rd121;
	setp.lt.u64 	%p8, %rd239, %rd122;
	@%p8 bra 	$L__BB0_5;
$L__BB0_6:
	ld.param.u64 	%rd233, [_Z30mmaPermuted_Coalesced_32StridePK6__halfS1_PS_mmm_param_4];
	ld.param.u64 	%rd232, [_Z30mmaPermuted_Coalesced_32StridePK6__halfS1_PS_mmm_param_2];
	cvta.to.global.u64 	%rd123, %rd232;
	mov.u32 	%r4138, %tid.x;
	and.b32  	%r4139, %r4138, 31;
	cvt.u64.u32 	%rd124, %r4139;
	shr.u64 	%rd125, %rd124, 1;
	shl.b32 	%r4140, %r4138, 2;
	cvt.u64.u32 	%rd126, %r4140;
	shr.u32 	%r4141, %r4138, 5;
	and.b32  	%r4142, %r4138, 992;
	cvt.u64.u32 	%rd127, %r4142;
	mov.b64 	%rd128, 124;
	cvt.u32.u64 	%r4143, %rd128;
	cvt.u32.u64 	%r4144, %rd126;
	and.b32  	%r4145, %r4144, %r4143;
	mov.b64 	%rd129, 8;
	cvt.u32.u64 	%r4146, %rd129;
	cvt.u32.u64 	%r4147, %rd125;
	and.b32  	%r4148, %r4147, %r4146;
	add.s32 	%r4149, %r4145, %r4148;
	shl.b32 	%r4150, %r4149, 1;
	and.b32  	%r4151, %r4150, 48;
	xor.b32  	%r4152, %r4151, 32;
	mov.u32 	%r4153, smem;
	add.s32 	%r4154, %r4153, %r4152;
	cvt.u32.u64 	%r4155, %rd124;
	cvt.u32.u64 	%r4156, %rd127;
	or.b32  	%r4157, %r4156, %r4155;
	mov.b64 	%rd130, 975;
	cvt.u32.u64 	%r4158, %rd130;
	and.b32  	%r4159, %r4157, %r4158;
	mov.b64 	%rd131, 384;
	cvt.u32.u64 	%r4160, %rd131;
	cvt.u32.u64 	%r4161, %rd240;
	mad.lo.s32 	%r4162, %r4161, %r4160, %r4159;
	shl.b32 	%r4163, %r4162, 6;
	add.s32 	%r1274, %r4154, %r4163;
	// begin inline asm
	ldmatrix.sync.aligned.x4.m8n8.shared.b16 {%r1270, %r1271, %r1272, %r1273}, [%r1274];

	// end inline asm
	add.s32 	%r1279, %r1274, 1024;
	// begin inline asm
	ldmatrix.sync.aligned.x4.m8n8.shared.b16 {%r1275, %r1276, %r1277, %r1278}, [%r1279];

	// end inline asm
	add.s32 	%r1284, %r1274, 2048;
	// begin inline asm
	ldmatrix.sync.aligned.x4.m8n8.shared.b16 {%r1280, %r1281, %r1282, %r1283}, [%r1284];

	// end inline asm
	add.s32 	%r1289, %r1274, 3072;
	// begin inline asm
	ldmatrix.sync.aligned.x4.m8n8.shared.b16 {%r1285, %r1286, %r1287, %r1288}, [%r1289];

	// end inline asm
	and.b32  	%r4164, %r4155, %r4146;
	add.s32 	%r4165, %r4145, %r4164;
	shl.b32 	%r4166, %r4165, 1;
	and.b32  	%r4167, %r4166, 48;
	xor.b32  	%r4168, %r4167, 32;
	add.s32 	%r4169, %r4153, %r4168;
	mul.lo.s32 	%r4170, %r4161, 384;
	and.b32  	%r4171, %r4138, 7;
	mul.wide.u32 	%rd132, %r4141, 64;
	cvt.u32.u64 	%r4172, %rd132;
	and.b32  	%r4173, %r4172, 64;
	or.b32  	%r4174, %r4171, %r4173;
	or.b32  	%r4175, %r4174, %r4170;
	shl.b32 	%r4176, %r4175, 6;
	add.s32 	%r4177, %r4169, %r4176;
	add.s32 	%r1292, %r4177, 16384;
	// begin inline asm
	ldmatrix.sync.aligned.x2.m8n8.shared.b16 {%r1290, %r1291}, [%r1292];

	// end inline asm
	add.s32 	%r1295, %r4177, 16896;
	// begin inline asm
	ldmatrix.sync.aligned.x2.m8n8.shared.b16 {%r1293, %r1294}, [%r1295];

	// end inline asm
	add.s32 	%r1298, %r4177, 17408;
	// begin inline asm
	ldmatrix.sync.aligned.x2.m8n8.shared.b16 {%r1296, %r1297}, [%r1298];

	// end inline asm
	add.s32 	%r1301, %r4177, 17920;
	// begin inline asm
	ldmatrix.sync.aligned.x2.m8n8.shared.b16 {%r1299, %r1300}, [%r1301];

	// end inline asm
	add.s32 	%r1304, %r4177, 18432;
	// begin inline asm
	ldmatrix.sync.aligned.x2.m8n8.shared.b16 {%r1302, %r1303}, [%r1304];

	// end inline asm
	add.s32 	%r1307, %r4177, 18944;
	// begin inline asm
	ldmatrix.sync.aligned.x2.m8n8.shared.b16 {%r1305, %r1306}, [%r1307];

	// end inline asm
	add.s32 	%r1310, %r4177, 19456;
	// begin inline asm
	ldmatrix.sync.aligned.x2.m8n8.shared.b16 {%r1308, %r1309}, [%r1310];

	// end inline asm
	add.s32 	%r1313, %r4177, 19968;
	// begin inline asm
	ldmatrix.sync.aligned.x2.m8n8.shared.b16 {%r1311, %r1312}, [%r1313];

	// end inline asm
	// begin inline asm
	mma.sync.aligned.m16n8k16.row.col.f16.f16.f16.f16 {%r1314, %r1315}, {%r4479, %r4478, %r4477, %r4476}, {%r4495, %r4494}, {%r4559, %r4558};

	// end inline asm
	// begin inline asm
	mma.sync.aligned.m16n8k16.row.col.f16.f16.f16.f16 {%r1324, %r1325}, {%r4479, %r4478, %r4477, %r4476}, {%r4493, %r4492}, {%r4557, %r4556};

	// end inline asm
	// begin inline asm
	mma.sync.aligned.m16n8k16.row.col.f16.f16.f16.f16 {%r1334, %r1335}, {%r4479, %r4478, %r4477, %r4476}, {%r4491, %r4490}, {%r4555, %r4554};

	// end inline asm
	// begin inline asm
	mma.sync.aligned.m16n8k16.row.col.f16.f16.f16.f16 {%r1344, %r1345}, {%r4479, %r4478, %r4477, %r4476}, {%r4489, %r4488}, {%r4553, %r4552};

	// end inline asm
	// begin inline asm
	mma.sync.aligned.m16n8k16.row.col.f16.f16.f16.f16 {%r1354, %r1355}, {%r4479, %r4478, %r4477, %r4476}, {%r4487, %r4486}, {%r4551, %r4550};

	// end inline asm
	// begin inline asm
	mma.sync.aligned.m16n8k16.row.col.f16.f16.f16.f16 {%r1364, %r1365}, {%r4479, %r4478, %r4477, %r4476}, {%r4485, %r4484}, {%r4549, %r4548};

	// end inline asm
	// begin inline asm
	mma.sync.aligned.m16n8k16.row.col.f16.f16.f16.f16 {%r1374, %r1375}, {%r4479, %r4478, %r4477, %r4476}, {%r4483, %r4482}, {%r4547, %r4546};

	// end inline asm
	// begin inline asm
	mma.sync.aligned.m16n8k16.row.col.f16.f16.f16.f16 {%r1384, %r1385}, {%r4479, %r4478, %r4477, %r4476}, {%r4481, %r4480}, {%r4545, %r4544};

	// end inline asm
	// begin inline asm
	mma.sync.aligned.m16n8k16.row.col.f16.f16.f16.f16 {%r1394, %r1395}, {%r4475, %r4474, %r4473, %r4472}, {%r4481, %r4480}, {%r4529, %r4528};

	// end inline asm
	// begin inline asm
	mma.sync.aligned.m16n8k16.row.col.f16.f16.f16.f16 {%r1404, %r1405}, {%r4475, %r4474, %r4473, %r4472}, {%r4483, %r4482}, {%r4531, %r4530};

	// end inline asm
	// begin inline asm
	mma.sync.aligned.m16n8k16.row.col.f16.f16.f16.f16 {%r1414, %r1415}, {%r4475, %r4474, %r4473, %r4472}, {%r4485, %r4484}, {%r4533, %r4532};

	// end inline asm
	// begin inline asm
	mma.sync.aligned.m16n8k16.row.col.f16.f16.f16.f16 {%r1424, %r1425}, {%r4475, %r4474, %r4473, %r4472}, {%r4487, %r4486}, {%r4535, %r4534};

	// end inline asm
	// begin inline asm
	mma.sync.aligned.m16n8k16.row.col.f16.f16.f16.f16 {%r1434, %r1435}, {%r4475, %r4474, %r4473, %r4472}, {%r4489, %r4488}, {%r4537, %r4536};

	// end inline asm
	// begin inline asm
	mma.sync.aligned.m16n8k16.row.col.f16.f16.f16.f16 {%r1444, %r1445}, {%r4475, %r4474, %r4473, %r4472}, {%r4491, %r4490}, {%r4539, %r4538};

	// end inline asm
	// begin inline asm
	mma.sync.aligned.m16n8k16.row.col.f16.f16.f16.f16 {%r1454, %r1455}, {%r4475, %r4474, %r4473, %r4472}, {%r4493, %r4492}, {%r4541, %r4540};

	// end inline asm
	// begin inline asm
	mma.sync.aligned.m16n8k16.row.col.f16.f16.f16.f16 {%r1464, %r1465}, {%r4475, %r4474, %r4473, %r4472}, {%r4495, %r4494}, {%r4543, %r4542};

	// end inline asm
	// begin inline asm
	mma.sync.aligned.m16n8k16.row.col.f16.f16.f16.f16 {%r1474, %r1475}, {%r4471, %r4470, %r4469, %r4468}, {%r4495, %r4494}, {%r4527, %r4526};

	// end inline asm
	// begin inline asm
	mma.sync.aligned.m16n8k16.row.col.f16.f16.f16.f16 {%r1484, %r1485}, {%r4471, %r4470, %r4469, %r4468}, {%r4493, %r4492}, {%r4525, %r4524};

	// end inline asm
	// begin inline asm
	mma.sync.aligned.m16n8k16.row.col.f16.f16.f16.f16 {%r1494, %r1495}, {%r4471, %r4470, %r4469, %r4468}, {%r4491, %r4490}, {%r4523, %r4522};

	// end inline asm
	// begin inline asm
	mma.sync.aligned.m16n8k16.row.col.f16.f16.f16.f16 {%r1504, %r1505}, {%r4471, %r4470, %r4469, %r4468}, {%r4489, %r4488}, {%r4521, %r4520};

	// end inline asm
	// begin inline asm
	mma.sync.aligned.m16n8k16.row.col.f16.f16.f16.f16 {%r1514, %r1515}, {%r4471, %r4470, %r4469, %r4468}, {%r4487, %r4486}, {%r4519, %r4518};

	// end inline asm
	// begin inline asm
	mma.sync.aligned.m16n8k16.row.col.f16.f16.f16.f16 {%r1524, %r1525}, {%r4471, %r4470, %r4469, %r4468}, {%r4485, %r4484}, {%r4517, %r4516};

	// end inline asm
	// begin inline asm
	mma.sync.aligned.m16n8k16.row.col.f16.f16.f16.f16 {%r1534, %r1535}, {%r4471, %r4470, %r4469, %r4468}, {%r4483, %r4482}, {%r4515, %r4514};

	// end inline asm
	// begin inline asm
	mma.sync.aligned.m16n8k16.row.col.f16.f16.f16.f16 {%r1544, %r1545}, {%r4471, %r4470, %r4469, %r4468}, {%r4481, %r4480}, {%r4513, %r4512};

	// end inline asm
	// begin inline asm
	mma.sync.aligned.m16n8k16.row.col.f16.f16.f16.f16 {%r1554, %r1555}, {%r4467, %r4466, %r4465, %r4464}, {%r4481, %r4480}, {%r4497, %r4496};

	// end inline asm
	// begin inline asm
	mma.sync.aligned.m16n8k16.row.col.f16.f16.f16.f16 {%r1564, %r1565}, {%r4467, %r4466, %r4465, %r4464}, {%r4483, %r4482}, {%r4499, %r4498};

	// end inline asm
	// begin inline asm
	mma.sync.aligned.m16n8k16.row.col.f16.f16.f16.f16 {%r1574, %r1575}, {%r4467, %r4466, %r4465, %r4464}, {%r4485, %r4484}, {%r4501, %r4500};

	// end inline asm
	// begin inline asm
	mma.sync.aligned.m16n8k16.row.col.f16.f16.f16.f16 {%r1584, %r1585}, {%r4467, %r4466, %r4465, %r4464}, {%r4487, %r4486}, {%r4503, %r4502};

	// end inline asm
	// begin inline asm
	mma.sync.aligned.m16n8k16.row.col.f16.f16.f16.f16 {%r1594, %r1595}, {%r4467, %r4466, %r4465, %r4464}, {%r4489, %r4488}, {%r4505, %r4504};

	// end inline asm
	// begin inline asm
	mma.sync.aligned.m16n8k16.row.col.f16.f16.f16.f16 {%r1604, %r1605}, {%r4467, %r4466, %r4465, %r4464}, {%r4491, %r4490}, {%r4507, %r4506};

	// end inline asm
	// begin inline asm
	mma.sync.aligned.m16n8k16.row.col.f16.f16.f16.f16 {%r1614, %r1615}, {%r4467, %r4466, %r4465, %r4464}, {%r4493, %r4492}, {%r4509, %r4508};

	// end inline asm
	// begin inline asm
	mma.sync.aligned.m16n8k16.row.col.f16.f16.f16.f16 {%r1624, %r1625}, {%r4467, %r4466, %r4465, %r4464}, {%r4495, %r4494}, {%r4511, %r4510};

	// end inline asm
	add.s64 	%rd133, %rd240, 1;
	mul.hi.u64 	%rd134, %rd133, -3689348814741910323;
	shr.u64 	%rd135, %rd134, 2;
	mul.lo.s64 	%rd136, %rd135, 5;
	sub.s64 	%rd137, %rd133, %rd136;
	// begin inline asm
	cp.async.wait_group 0;

	// end inline asm
	bar.sync 	0;
	add.s32 	%r4178, %r4153, %r4151;
	cvt.u32.u64 	%r4179, %rd137;
	mad.lo.s32 	%r4180, %r4179, %r4160, %r4159;
	shl.b32 	%r4181, %r4180, 6;
	add.s32 	%r1638, %r4178, %r4181;
	// begin inline asm
	ldmatrix.sync.aligned.x4.m8n8.shared.b16 {%r1634, %r1635, %r1636, %r1637}, [%r1638];

	// end inline asm
	add.s32 	%r1643, %r1638, 1024;
	// begin inline asm
	ldmatrix.sync.aligned.x4.m8n8.shared.b16 {%r1639, %r1640, %r1641, %r1642}, [%r1643];

	// end inline asm
	add.s32 	%r1648, %r1638, 2048;
	// begin inline asm
	ldmatrix.sync.aligned.x4.m8n8.shared.b16 {%r1644, %r1645, %r1646, %r1647}, [%r1648];

	// end inline asm
	add.s32 	%r1653, %r1638, 3072;
	// begin inline asm
	ldmatrix.sync.aligned.x4.m8n8.shared.b16 {%r1649, %r1650, %r1651, %r1652}, [%r1653];

	// end inline asm
	add.s32 	%r4182, %r4153, %r4167;
	mul.lo.s32 	%r4183, %r4179, 384;
	or.b32  	%r4184, %r4174, %r4183;
	shl.b32 	%r4185, %r4184, 6;
	add.s32 	%r4186, %r4182, %r4185;
	add.s32 	%r1656, %r4186, 16384;
	// begin inline asm
	ldmatrix.sync.aligned.x2.m8n8.shared.b16 {%r1654, %r1655}, [%r1656];

	// end inline asm
	add.s32 	%r1659, %r4186, 16896;
	// begin inline asm
	ldmatrix.sync.aligned.x2.m8n8.shared.b16 {%r1657, %r1658}, [%r1659];

	// end inline asm
	add.s32 	%r1662, %r4186, 17408;
	// begin inline asm
	ldmatrix.sync.aligned.x2.m8n8.shared.b16 {%r1660, %r1661}, [%r1662];

	// end inline asm
	add.s32 	%r1665, %r4186, 17920;
	// begin inline asm
	ldmatrix.sync.aligned.x2.m8n8.shared.b16 {%r1663, %r1664}, [%r1665];

	// end inline asm
	add.s32 	%r1668, %r4186, 18432;
	// begin inline asm
	ldmatrix.sync.aligned.x2.m8n8.shared.b16 {%r1666, %r1667}, [%r1668];

	// end inline asm
	add.s32 	%r1671, %r4186, 18944;
	// begin inline asm
	ldmatrix.sync.aligned.x2.m8n8.shared.b16 {%r1669, %r1670}, [%r1671];

	// end inline asm
	add.s32 	%r1674, %r4186, 19456;
	// begin inline asm
	ldmatrix.sync.aligned.x2.m8n8.shared.b16 {%r1672, %r1673}, [%r1674];

	// end inline asm
	add.s32 	%r1677, %r4186, 19968;
	// begin inline asm
	ldmatrix.sync.aligned.x2.m8n8.shared.b16 {%r1675, %r1676}, [%r1677];

	// end inline asm
	// begin inline asm
	mma.sync.aligned.m16n8k16.row.col.f16.f16.f16.f16 {%r1678, %r1679}, {%r1270, %r1271, %r1272, %r1273}, {%r1290, %r1291}, {%r1314, %r1315};

	// end inline asm
	// begin inline asm
	mma.sync.aligned.m16n8k16.row.col.f16.f16.f16.f16 {%r1688, %r1689}, {%r1270, %r1271, %r1272, %r1273}, {%r1293, %r1294}, {%r1324, %r1325};

	// end inline asm
	// begin inline asm
	mma.sync.aligned.m16n8k16.row.col.f16.f16.f16.f16 {%r1698, %r1699}, {%r1270, %r1271, %r1272, %r1273}, {%r1296, %r1297}, {%r1334, %r1335};

	// end inline asm
	// begin inline asm
	mma.sync.aligned.m16n8k16.row.col.f16.f16.f16.f16 {%r1708, %r1709}, {%r1270, %r1271, %r1272, %r1273}, {%r1299, %r1300}, {%r1344, %r1345};

	// end inline asm
	// begin inline asm
	mma.sync.aligned.m16n8k16.row.col.f16.f16.f16.f16 {%r1718, %r1719}, {%r1270, %r1271, %r1272, %r1273}, {%r1302, %r1303}, {%r1354, %r1355};

	// end inline asm
	// begin inline asm
	mma.sync.aligned.m16n8k16.row.col.f16.f16.f16.f16 {%r1728, %r1729}, {%r1270, %r1271, %r1272, %r1273}, {%r1305, %r1306}, {%r1364, %r1365};

	// end inline asm
	// begin inline asm
	mma.sync.aligned.m16n8k16.row.col.f16.f16.f16.f16 {%r1738, %r1739}, {%r1270, %r1271, %r1272, %r1273}, {%r1308, %r1309}, {%r1374, %r1375};

	// end inline asm
	// begin inline asm
	mma.sync.aligned.m16n8k16.row.col.f16.f16.f16.f16 {%r1748, %r1749}, {%r1270, %r1271, %r1272, %r1273}, {%r1311, %r1312}, {%r1384, %r1385};

	// end inline asm
	// begin inline asm
	mma.sync.aligned.m16n8k16.row.col.f16.f16.f16.f16 {%r1758, %r1759}, {%r1275, %r1276, %r1277, %r1278}, {%r1311, %r1312}, {%r1394, %r1395};

	// end inline asm
	// begin inline asm
	mma.sync.aligned.m16n8k16.row.col.f16.f16.f16.f16 {%r1768, %r1769}, {%r1275, %r1276, %r1277, %r1278}, {%r1308, %r1309}, {%r1404, %r1405};

	// end inline asm
	// begin inline asm
	mma.sync.aligned.m16n8k16.row.col.f16.f16.f16.f16 {%r1778, %r1779}, {%r1275, %r1276, %r1277, %r1278}, {%r1305, %r1306}, {%r1414, %r1415};

	// end inline asm
	// begin inline asm
	mma.sync.aligned.m16n8k16.row.col.f16.f16.f16.f16 {%r1788, %r1789}, {%r1275, %r1276, %r1277, %r1278}, {%r1302, %r1303}, {%r1424, %r1425};

	// end inline asm
	// begin inline asm
	mma.sync.aligned.m16n8k16.row.col.f16.f16.f16.f16 {%r1798, %r1799}, {%r1275, %r1276, %r1277, %r1278}, {%r1299, %r1300}, {%r1434, %r1435};

	// end inline asm
	// begin inline asm
	mma.sync.aligned.m16n8k16.row.col.f16.f16.f16.f16 {%r1808, %r1809}, {%r1275, %r1276, %r1277, %r1278}, {%r1296, %r1297}, {%r1444, %r1445};

	// end inline asm
	// begin inline asm
	mma.sync.aligned.m16n8k16.row.col.f16.f16.f16.f16 {%r1818, %r1819}, {%r1275, %r1276, %r1277, %r1278}, {%r1293, %r1294}, {%r1454, %r1455};

	// end inline asm
	// begin inline asm
	mma.sync.aligned.m16n8k16.row.col.f16.f16.f16.f16 {%r1828, %r1829}, {%r1275, %r1276, %r1277, %r1278}, {%r1290, %r1291}, {%r1464, %r1465};

	// end inline asm
	// begin inline asm
	mma.sync.aligned.m16n8k16.row.col.f16.f16.f16.f16 {%r1838, %r1839}, {%r1280, %r1281, %r1282, %r1283}, {%r1290, %r1291}, {%r1474, %r1475};

	// end inline asm
	// begin inline asm
	mma.sync.aligned.m16n8k16.row.col.f16.f16.f16.f16 {%r1848, %r1849}, {%r1280, %r1281, %r1282, %r1283}, {%r1293, %r1294}, {%r1484, %r1485};

	// end inline asm
	// begin inline asm
	mma.sync.aligned.m16n8k16.row.col.f16.f16.f16.f16 {%r1858, %r1859}, {%r1280, %r1281, %r1282, %r1283}, {%r1296, %r1297}, {%r1494, %r1495};

	// end inline asm
	// begin inline asm
	mma.sync.aligned.m16n8k16.row.col.f16.f16.f16.f16 {%r1868, %r1869}, {%r1280, %r1281, %r1282, %r1283}, {%r1299, %r1300}, {%r1504, %r1505};

	// end inline asm
	// begin inline asm
	mma.sync.aligned.m16n8k16.row.col.f16.f16.f16.f16 {%r1878, %r1879}, {%r1280, %r1281, %r1282, %r1283}, {%r1302, %r1303}, {%r1514, %r1515};

	// end inline asm
	// begin inline asm
	mma.sync.aligned.m16n8k16.row.col.f16.f16.f16.f16 {%r1888, %r1889}, {%r1280, %r1281, %r1282, %r1283}, {%r1305, %r1306}, {%r1524, %r1525};

	// end inline asm
	// begin inline asm
	mma.sync.aligned.m16n8k16.row.col.f16.f16.f16.f16 {%r1898, %r1899}, {%r1280, %r1281, %r1282, %r1283}, {%r1308, %r1309}, {%r1534, %r1535};

	// end inline asm
	// begin inline asm
	mma.sync.aligned.m16n8k16.row.col.f16.f16.f16.f16 {%r1908, %r1909}, {%r1280, %r1281, %r1282, %r1283}, {%r1311, %r1312}, {%r1544, %r1545};

	// end inline asm
	// begin inline asm
	mma.sync.aligned.m16n8k16.row.col.f16.f16.f16.f16 {%r1918, %r1919}, {%r1285, %r1286, %r1287, %r1288}, {%r1311, %r1312}, {%r1554, %r1555};

	// end inline asm
	// begin inline asm
	mma.sync.aligned.m16n8k16.row.col.f16.f16.f16.f16 {%r1928, %r1929}, {%r1285, %r1286, %r1287, %r1288}, {%r1308, %r1309}, {%r1564, %r1565};

	// end inline asm
	// begin inline asm
	mma.sync.aligned.m16n8k16.row.col.f16.f16.f16.f16 {%r1938, %r1939}, {%r1285, %r1286, %r1287, %r1288}, {%r1305, %r1306}, {%r1574, %r1575};

	// end inline asm
	// begin inline asm
	mma.sync.aligned.m16n8k16.row.col.f16.f16.f16.f16 {%r1948, %r1949}, {%r1285, %r1286, %r1287, %r1288}, {%r1302, %r1303}, {%r1584, %r1585};

	// end inline asm
	// begin inline asm
	mma.sync.aligned.m16n8k16.row.col.f16.f16.f16.f16 {%r1958, %r1959}, {%r1285, %r1286, %r1287, %r1288}, {%r1299, %r1300}, {%r1594, %r1595};

	// end inline asm
	// begin inline asm
	mma.sync.aligned.m16n8k16.row.col.f16.f16.f16.f16 {%r1968, %r1969}, {%r1285, %r1286, %r1287, %r1288}, {%r1296, %r1297}, {%r1604, %r1605};

	// end inline asm
	// begin inline asm
	mma.sync.aligned.m16n8k16.row.col.f16.f16.f16.f16 {%r1978, %r1979}, {%r1285, %r1286, %r1287, %r1288}, {%r1293, %r1294}, {%r1614, %r1615};

	// end inline asm
	// begin inline asm
	mma.sync.aligned.m16n8k16.row.col.f16.f16.f16.f16 {%r1988, %r1989}, {%r1285, %r1286, %r1287, %r1288}, {%r1290, %r1291}, {%r1624, %r1625};

	// end inline asm
	add.s32 	%r2002, %r4154, %r4181;
	// begin inline asm
	ldmatrix.sync.aligned.x4.m8n8.shared.b16 {%r1998, %r1999, %r2000, %r2001}, [%r2002];

	// end inline asm
	add.s32 	%r2007, %r2002, 1024;
	// begin inline asm
	ldmatrix.sync.aligned.x4.m8n8.shared.b16 {%r2003, %r2004, %r2005, %r2006}, [%r2007];

	// end inline asm
	add.s32 	%r2012, %r2002, 2048;
	// begin inline asm
	ldmatrix.sync.aligned.x4.m8n8.shared.b16 {%r2008, %r2009, %r2010, %r2011}, [%r2012];

	// end inline asm
	add.s32 	%r2017, %r2002, 3072;
	// begin inline asm
	ldmatrix.sync.aligned.x4.m8n8.shared.b16 {%r2013, %r2014, %r2015, %r2016}, [%r2017];

	// end inline asm
	add.s32 	%r4187, %r4169, %r4185;
	add.s32 	%r2020, %r4187, 16384;
	// begin inline asm
	ldmatrix.sync.aligned.x2.m8n8.shared.b16 {%r2018, %r2019}, [%r2020];

	// end inline asm
	add.s32 	%r2023, %r4187, 16896;
	// begin inline asm
	ldmatrix.sync.aligned.x2.m8n8.shared.b16 {%r2021, %r2022}, [%r2023];

	// end inline asm
	add.s32 	%r2026, %r4187, 17408;
	// begin inline asm
	ldmatrix.sync.aligned.x2.m8n8.shared.b16 {%r2024, %r2025}, [%r2026];

	// end inline asm
	add.s32 	%r2029, %r4187, 17920;
	// begin inline asm
	ldmatrix.sync.aligned.x2.m8n8.shared.b16 {%r2027, %r2028}, [%r2029];

	// end inline asm
	add.s32 	%r2032, %r4187, 18432;
	// begin inline asm
	ldmatrix.sync.aligned.x2.m8n8.shared.b16 {%r2030, %r2031}, [%r2032];

	// end inline asm
	add.s32 	%r2035, %r4187, 18944;
	// begin inline asm
	ldmatrix.sync.aligned.x2.m8n8.shared.b16 {%r2033, %r2034}, [%r2035];

	// end inline asm
	add.s32 	%r2038, %r4187, 19456;
	// begin inline asm
	ldmatrix.sync.aligned.x2.m8n8.shared.b16 {%r2036, %r2037}, [%r2038];

	// end inline asm
	add.s32 	%r2041, %r4187, 19968;
	// begin inline asm
	ldmatrix.sync.aligned.x2.m8n8.shared.b16 {%r2039, %r2040}, [%r2041];

	// end inline asm
	// begin inline asm
	mma.sync.aligned.m16n8k16.row.col.f16.f16.f16.f16 {%r2042, %r2043}, {%r1634, %r1635, %r1636, %r1637}, {%r1654, %r1655}, {%r1678, %r1679};

	// end inline asm
	// begin inline asm
	mma.sync.aligned.m16n8k16.row.col.f16.f16.f16.f16 {%r2052, %r2053}, {%r1634, %r1635, %r1636, %r1637}, {%r1657, %r1658}, {%r1688, %r1689};

	// end inline asm
	// begin inline asm
	mma.sync.aligned.m16n8k16.row.col.f16.f16.f16.f16 {%r2062, %r2063}, {%r1634, %r1635, %r1636, %r1637}, {%r1660, %r1661}, {%r1698, %r1699};

	// end inline asm
	// begin inline asm
	mma.sync.aligned.m16n8k16.row.col.f16.f16.f16.f16 {%r2072, %r2073}, {%r1634, %r1635, %r1636, %r1637}, {%r1663, %r1664}, {%r1708, %r1709};

	// end inline asm
	// begin inline asm
	mma.sync.aligned.m16n8k16.row.col.f16.f16.f16.f16 {%r2082, %r2083}, {%r1634, %r1635, %r1636, %r1637}, {%r1666, %r1667}, {%r1718, %r1719};

	// end inline asm
	// begin inline asm
	mma.sync.aligned.m16n8k16.row.col.f16.f16.f16.f16 {%r2092, %r2093}, {%r1634, %r1635, %r1636, %r1637}, {%r1669, %r1670}, {%r1728, %r1729};

	// end inline asm
	// begin inline asm
	mma.sync.aligned.m16n8k16.row.col.f16.f16.f16.f16 {%r2102, %r2103}, {%r1634, %r1635, %r1636, %r1637}, {%r1672, %r1673}, {%r1738, %r1739};

	// end inline asm
	// begin inline asm
	mma.sync.aligned.m16n8k16.row.col.f16.f16.f16.f16 {%r2112, %r2113}, {%r1634, %r1635, %r1636, %r1637}, {%r1675, %r1676}, {%r1748, %r1749};

	// end inline asm
	// begin inline asm
	mma.sync.aligned.m16n8k16.row.col.f16.f16.f16.f16 {%r2122, %r2123}, {%r1639, %r1640, %r1641, %r1642}, {%r1675, %r1676}, {%r1758, %r1759};

	// end inline asm
	// begin inline asm
	mma.sync.aligned.m16n8k16.row.col.f16.f16.f16.f16 {%r2132, %r2133}, {%r1639, %r1640, %r1641, %r1642}, {%r1672, %r1673}, {%r1768, %r1769};

	// end inline asm
	// begin inline asm
	mma.sync.aligned.m16n8k16.row.col.f16.f16.f16.f16 {%r2142, %r2143}, {%r1639, %r1640, %r1641, %r1642}, {%r1669, %r1670}, {%r1778, %r1779};

	// end inline asm
	// begin inline asm
	mma.sync.aligned.m16n8k16.row.col.f16.f16.f16.f16 {%r2152, %r2153}, {%r1639, %r1640, %r1641, %r1642}, {%r1666, %r1667}, {%r1788, %r1789};

	// end inline asm
	// begin inline asm
	mma.sync.aligned.m16n8k16.row.col.f16.f16.f16.f16 {%r2162, %r2163}, {%r1639, %r1640, %r1641, %r1642}, {%r1663, %r1664}, {%r1798, %r1799};

	// end inline asm
	// begin inline asm
	mma.sync.aligned.m16n8k16.row.col.f16.f16.f16.f16 {%r2172, %r2173}, {%r1639, %r1640, %r1641, %r1642}, {%r1660, %r1661}, {%r1808, %r1809};

	// end inline asm
	// begin inline asm
	mma.sync.aligned.m16n8k16.row.col.f16.f16.f16.f16 {%r2182, %r2183}, {%r1639, %r1640, %r1641, %r1642}, {%r1657, %r1658}, {%r1818, %r1819};

	// end inline asm
	// begin inline asm
	mma.sync.aligned.m16n8k16.row.col.f16.f16.f16.f16 {%r2192, %r2193}, {%r1639, %r1640, %r1641, %r1642}, {%r1654, %r1655}, {%r1828, %r1829};

	// end inline asm
	// begin inline asm
	mma.sync.aligned.m16n8k16.row.col.f16.f16.f16.f16 {%r2202, %r2203}, {%r1644, %r1645, %r1646, %r1647}, {%r1654, %r1655}, {%r1838, %r1839};

	// end inline asm
	// begin inline asm
	mma.sync.aligned.m16n8k16.row.col.f16.f16.f16.f16 {%r2212, %r2213}, {%r1644, %r1645, %r1646, %r1647}, {%r1657, %r1658}, {%r1848, %r1849};

	// end inline asm
	// begin inline asm
	mma.sync.aligned.m16n8k16.row.col.f16.f16.f16.f16 {%r2222, %r2223}, {%r1644, %r1645, %r1646, %r1647}, {%r1660, %r1661}, {%r1858, %r1859};

	// end inline asm
	// begin inline asm
	mma.sync.aligned.m16n8k16.row.col.f16.f16.f16.f16 {%r2232, %r2233}, {%r1644, %r1645, %r1646, %r1647}, {%r1663, %r1664}, {%r1868, %r1869};

	// end inline asm
	// begin inline asm
	mma.sync.aligned.m16n8k16.row.col.f16.f16.f16.f16 {%r2242, %r2243}, {%r1644, %r1645, %r1646, %r1647}, {%r1666, %r1667}, {%r1878, %r1879};

	// end inline asm
	// begin inline asm
	mma.sync.aligned.m16n8k16.row.col.f16.f16.f16.f16 {%r2252, %r2253}, {%r1644, %r1645, %r1646, %r1647}, {%r1669, %r1670}, {%r1888, %r1889};

	// end inline asm
	// begin inline asm
	mma.sync.aligned.m16n8k16.row.col.f16.f16.f16.f16 {%r2262, %r2263}, {%r1644, %r1645, %r1646, %r1647}, {%r1672, %r1673}, {%r1898, %r1899};

	// end inline asm
	// begin inline asm
	mma.sync.aligned.m16n8k16.row.col.f16.f16.f16.f16 {%r2272, %r2273}, {%r1644, %r1645, %r1646, %r1647}, {%r1675, %r1676}, {%r1908, %r1909};

	// end inline asm
	// begin inline asm
	mma.sync.aligned.m16n8k16.row.col.f16.f16.f16.f16 {%r2282, %r2283}, {%r1649, %r1650, %r1651, %r1652}, {%r1675, %r1676}, {%r1918, %r1919};

	// end inline asm
	// begin inline asm
	mma.sync.aligned.m16n8k16.row.col.f16.f16.f16.f16 {%r2292, %r2293}, {%r1649, %r1650, %r1651, %r1652}, {%r1672, %r1673}, {%r1928, %r1929};

	// end inline asm
	// begin inline asm
	mma.sync.aligned.m16n8k16.row.col.f16.f16.f16.f16 {%r2302, %r2303}, {%r1649, %r1650, %r1651, %r1652}, {%r1669, %r1670}, {%r1938, %r1939};

	// end inline asm
	// begin inline asm
	mma.sync.aligned.m16n8k16.row.col.f16.f16.f16.f16 {%r2312, %r2313}, {%r1649, %r1650, %r1651, %r1652}, {%r1666, %r1667}, {%r1948, %r1949};

	// end inline asm
	// begin inline asm
	mma.sync.aligned.m16n8k16.row.col.f16.f16.f16.f16 {%r2322, %r2323}, {%r1649, %r1650, %r1651, %r1652}, {%r1663, %r1664}, {%r1958, %r1959};

	// end inline asm
	// begin inline asm
	mma.sync.aligned.m16n8k16.row.col.f16.f16.f16.f16 {%r2332, %r2333}, {%r1649, %r1650, %r1651, %r1652}, {%r1660, %r1661}, {%r1968, %r1969};

	// end inline asm
	// begin inline asm
	mma.sync.aligned.m16n8k16.row.col.f16.f16.f16.f16 {%r2342, %r2343}, {%r1649, %r1650, %r1651, %r1652}, {%r1657, %r1658}, {%r1978, %r1979};

	// end inline asm
	// begin inline asm
	mma.sync.aligned.m16n8k16.row.col.f16.f16.f16.f16 {%r2352, %r2353}, {%r1649, %r1650, %r1651, %r1652}, {%r1654, %r1655}, {%r1988, %r1989};

	// end inline asm
	add.s64 	%rd138, %rd137, 1;
	setp.eq.s64 	%p9, %rd138, 5;
	selp.b64 	%rd139, 0, %rd138, %p9;
	// begin inline asm
	cp.async.wait_group 0;

	// end inline asm
	bar.sync 	0;
	cvt.u32.u64 	%r4188, %rd139;
	mad.lo.s32 	%r4189, %r4188, %r4160, %r4159;
	shl.b32 	%r4190, %r4189, 6;
	add.s32 	%r2366, %r4178, %r4190;
	// begin inline asm
	ldmatrix.sync.aligned.x4.m8n8.shared.b16 {%r2362, %r2363, %r2364, %r2365}, [%r2366];

	// end inline asm
	add.s32 	%r2371, %r2366, 1024;
	// begin inline asm
	ldmatrix.sync.aligned.x4.m8n8.shared.b16 {%r2367, %r2368, %r2369, %r2370}, [%r2371];

	// end inline asm
	add.s32 	%r2376, %r2366, 2048;
	// begin inline asm
	ldmatrix.sync.aligned.x4.m8n8.shared.b16 {%r2372, %r2373, %r2374, %r2375}, [%r2376];

	// end inline asm
	add.s32 	%r2381, %r2366, 3072;
	// begin inline asm
	ldmatrix.sync.aligned.x4.m8n8.shared.b16 {%r2377, %r2378, %r2379, %r2380}, [%r2381];

	// end inline asm
	mul.lo.s32 	%r4191, %r4188, 384;
	or.b32  	%r4192, %r4174, %r4191;
	shl.b32 	%r4193, %r4192, 6;
	add.s32 	%r4194, %r4182, %r4193;
	add.s32 	%r2384, %r4194, 16384;
	// begin inline asm
	ldmatrix.sync.aligned.x2.m8n8.shared.b16 {%r2382, %r2383}, [%r2384];

	// end inline asm
	add.s32 	%r2387, %r4194, 16896;
	// begin inline asm
	ldmatrix.sync.aligned.x2.m8n8.shared.b16 {%r2385, %r2386}, [%r2387];

	// end inline asm
	add.s32 	%r2390, %r4194, 17408;
	// begin inline asm
	ldmatrix.sync.aligned.x2.m8n8.shared.b16 {%r2388, %r2389}, [%r2390];

	// end inline asm
	add.s32 	%r2393, %r4194, 17920;
	// begin inline asm
	ldmatrix.sync.aligned.x2.m8n8.shared.b16 {%r2391, %r2392}, [%r2393];

	// end inline asm
	add.s32 	%r2396, %r4194, 18432;
	// begin inline asm
	ldmatrix.sync.aligned.x2.m8n8.shared.b16 {%r2394, %r2395}, [%r2396];

	// end inline asm
	add.s32 	%r2399, %r4194, 18944;
	// begin inline asm
	ldmatrix.sync.aligned.x2.m8n8.shared.b16 {%r2397, %r2398}, [%r2399];

	// end inline asm
	add.s32 	%r2402, %r4194, 19456;
	// begin inline asm
	ldmatrix.sync.aligned.x2.m8n8.shared.b16 {%r2400, %r2401}, [%r2402];

	// end inline asm
	add.s32 	%r2405, %r4194, 19968;
	// begin inline asm
	ldmatrix.sync.aligned.x2.m8n8.shared.b16 {%r2403, %r2404}, [%r2405];

	// end inline asm
	// begin inline asm
	mma.sync.aligned.m16n8k16.row.col.f16.f16.f16.f16 {%r2406, %r2407}, {%r1998, %r1999, %r2000, %r2001}, {%r2018, %r2019}, {%r2042, %r2043};

	// end inline asm
	// begin inline asm
	mma.sync.aligned.m16n8k16.row.col.f16.f16.f16.f16 {%r2416, %r2417}, {%r1998, %r1999, %r2000, %r2001}, {%r2021, %r2022}, {%r2052, %r2053};

	// end inline asm
	// begin inline asm
	mma.sync.aligned.m16n8k16.row.col.f16.f16.f16.f16 {%r2426, %r2427}, {%r1998, %r1999, %r2000, %r2001}, {%r2024, %r2025}, {%r2062, %r2063};

	// end inline asm
	// begin inline asm
	mma.sync.aligned.m16n8k16.row.col.f16.f16.f16.f16 {%r2436, %r2437}, {%r1998, %r1999, %r2000, %r2001}, {%r2027, %r2028}, {%r2072, %r2073};

	// end inline asm
	// begin inline asm
	mma.sync.aligned.m16n8k16.row.col.f16.f16.f16.f16 {%r2446, %r2447}, {%r1998, %r1999, %r2000, %r2001}, {%r2030, %r2031}, {%r2082, %r2083};

	// end inline asm
	// begin inline asm
	mma.sync.aligned.m16n8k16.row.col.f16.f16.f16.f16 {%r2456, %r2457}, {%r1998, %r1999, %r2000, %r2001}, {%r2033, %r2034}, {%r2092, %r2093};

	// end inline asm
	// begin inline asm
	mma.sync.aligned.m16n8k16.row.col.f16.f16.f16.f16 {%r2466, %r2467}, {%r1998, %r1999, %r2000, %r2001}, {%r2036, %r2037}, {%r2102, %r2103};

	// end inline asm
	// begin inline asm
	mma.sync.aligned.m16n8k16.row.col.f16.f16.f16.f16 {%r2476, %r2477}, {%r1998, %r1999, %r2000, %r2001}, {%r2039, %r2040}, {%r2112, %r2113};

	// end inline asm
	// begin inline asm
	mma.sync.aligned.m16n8k16.row.col.f16.f16.f16.f16 {%r2486, %r2487}, {%r2003, %r2004, %r2005, %r2006}, {%r2039, %r2040}, {%r2122, %r2123};

	// end inline asm
	// begin inline asm
	mma.sync.aligned.m16n8k16.row.col.f16.f16.f16.f16 {%r2496, %r2497}, {%r2003, %r2004, %r2005, %r2006}, {%r2036, %r2037}, {%r2132, %r2133};

	// end inline asm
	// begin inline asm
	mma.sync.aligned.m16n8k16.row.col.f16.f16.f16.f16 {%r2506, %r2507}, {%r2003, %r2004, %r2005, %r2006}, {%r2033, %r2034}, {%r2142, %r2143};

	// end inline asm
	// begin inline asm
	mma.sync.aligned.m16n8k16.row.col.f16.f16.f16.f16 {%r2516, %r2517}, {%r2003, %r2004, %r2005, %r2006}, {%r2030, %r2031}, {%r2152, %r2153};

	// end inline asm
	// begin inline asm
	mma.sync.aligned.m16n8k16.row.col.f16.f16.f16.f16 {%r2526, %r2527}, {%r2003, %r2004, %r2005, %r2006}, {%r2027, %r2028}, {%r2162, %r2163};

	// end inline asm
	// begin inline asm
	mma.sync.aligned.m16n8k16.row.col.f16.f16.f16.f16 {%r2536, %r2537}, {%r2003, %r2004, %r2005, %r2006}, {%r2024, %r2025}, {%r2172, %r2173};

	// end inline asm
	// begin inline asm
	mma.sync.aligned.m16n8k16.row.col.f16.f16.f16.f16 {%r2546, %r2547}, {%r2003, %r2004, %r2005, %r2006}, {%r2021, %r2022}, {%r2182, %r2183};

	// end inline asm
	// begin inline asm
	mma.sync.aligned.m16n8k16.row.col.f16.f16.f16.f16 {%r2556, %r2557}, {%r2003, %r2004, %r2005, %r2006}, {%r2018, %r2019}, {%r2192, %r2193};

	// end inline asm
	// begin inline asm
	mma.sync.aligned.m16n8k16.row.col.f16.f16.f16.f16 {%r2566, %r2567}, {%r2008, %r2009, %r2010, %r2011}, {%r2018, %r2019}, {%r2202, %r2203};

	// end inline asm
	// begin inline asm
	mma.sync.aligned.m16n8k16.row.col.f16.f16.f16.f16 {%r2576, %r2577}, {%r2008, %r2009, %r2010, %r2011}, {%r2021, %r2022}, {%r2212, %r2213};

	// end inline asm
	// begin inline asm
	mma.sync.aligned.m16n8k16.row.col.f16.f16.f16.f16 {%r2586, %r2587}, {%r2008, %r2009, %r2010, %r2011}, {%r2024, %r2025}, {%r2222, %r2223};

	// end inline asm
	// begin inline asm
	mma.sync.aligned.m16n8k16.row.col.f16.f16.f16.f16 {%r2596, %r2597}, {%r2008, %r2009, %r2010, %r2011}, {%r2027, %r2028}, {%r2232, %r2233};

	// end inline asm
	// begin inline asm
	mma.sync.aligned.m16n8k16.row.col.f16.f16.f16.f16 {%r2606, %r2607}, {%r2008, %r2009, %r2010, %r2011}, {%r2030, %r2031}, {%r2242, %r2243};

	// end inline asm
	// begin inline asm
	mma.sync.aligned.m16n8k16.row.col.f16.f16.f16.f16 {%r2616, %r2617}, {%r2008, %r2009, %r2010, %r2011}, {%r2033, %r2034}, {%r2252, %r2253};

	// end inline asm
	// begin inline asm
	mma.sync.aligned.m16n8k16.row.col.f16.f16.f16.f16 {%r2626, %r2627}, {%r2008, %r2009, %r2010, %r2011}, {%r2036, %r2037}, {%r2262, %r2263};

	// end inline asm
	// begin inline asm
	mma.sync.aligned.m16n8k16.row.col.f16.f16.f16.f16 {%r2636, %r2637}, {%r2008, %r2009, %r2010, %r2011}, {%r2039, %r2040}, {%r2272, %r2273};

	// end inline asm
	// begin inline asm
	mma.sync.aligned.m16n8k16.row.col.f16.f16.f16.f16 {%r2646, %r2647}, {%r2013, %r2014, %r2015, %r2016}, {%r2039, %r2040}, {%r2282, %r2283};

	// end inline asm
	// begin inline asm
	mma.sync.aligned.m16n8k16.row.col.f16.f16.f16.f16 {%r2656, %r2657}, {%r2013, %r2014, %r2015, %r2016}, {%r2036, %r2037}, {%r2292, %r2293};

	// end inline asm
	// begin inline asm
	mma.sync.aligned.m16n8k16.row.col.f16.f16.f16.f16 {%r2666, %r2667}, {%r2013, %r2014, %r2015, %r2016}, {%r2033, %r2034}, {%r2302, %r2303};

	// end inline asm
	// begin inline asm
	mma.sync.aligned.m16n8k16.row.col.f16.f16.f16.f16 {%r2676, %r2677}, {%r2013, %r2014, %r2015, %r2016}, {%r2030, %r2031}, {%r2312, %r2313};

	// end inline asm
	// begin inline asm
	mma.sync.aligned.m16n8k16.row.col.f16.f16.f16.f16 {%r2686, %r2687}, {%r2013, %r2014, %r2015, %r2016}, {%r2027, %r2028}, {%r2322, %r2323};

	// end inline asm
	// begin inline asm
	mma.sync.aligned.m16n8k16.row.col.f16.f16.f16.f16 {%r2696, %r2697}, {%r2013, %r2014, %r2015, %r2016}, {%r2024, %r2025}, {%r2332, %r2333};

	// end inline asm
	// begin inline asm
	mma.sync.aligned.m16n8k16.row.col.f16.f16.f16.f16 {%r2706, %r2707}, {%r2013, %r2014, %r2015, %r2016}, {%r2021, %r2022}, {%r2342, %r2343};

	// end inline asm
	// begin inline asm
	mma.sync.aligned.m16n8k16.row.col.f16.f16.f16.f16 {%r2716, %r2717}, {%r2013, %r2014, %r2015, %r2016}, {%r2018, %r2019}, {%r2352, %r2353};

	// end inline asm
	add.s32 	%r2730, %r4154, %r4190;
	// begin inline asm
	ldmatrix.sync.aligned.x4.m8n8.shared.b16 {%r2726, %r2727, %r2728, %r2729}, [%r2730];

	// end inline asm
	add.s32 	%r2735, %r2730, 1024;
	// begin inline asm
	ldmatrix.sync.aligned.x4.m8n8.shared.b16 {%r2731, %r2732, %r2733, %r2734}, [%r2735];

	// end inline asm
	add.s32 	%r2740, %r2730, 2048;
	// begin inline asm
	ldmatrix.sync.aligned.x4.m8n8.shared.b16 {%r2736, %r2737, %r2738, %r2739}, [%r2740];

	// end inline asm
	add.s32 	%r2745, %r2730, 3072;
	// begin inline asm
	ldmatrix.sync.aligned.x4.m8n8.shared.b16 {%r2741, %r2742, %r2743, %r2744}, [%r2745];

	// end inline asm
	add.s32 	%r4195, %r4169, %r4193;
	add.s32 	%r2748, %r4195, 16384;
	// begin inline asm
	ldmatrix.sync.aligned.x2.m8n8.shared.b16 {%r2746, %r2747}, [%r2748];

	// end inline asm
	add.s32 	%r2751, %r4195, 16896;
	// begin inline asm
	ldmatrix.sync.aligned.x2.m8n8.shared.b16 {%r2749, %r2750}, [%r2751];

	// end inline asm
	add.s32 	%r2754, %r4195, 17408;
	// begin inline asm
	ldmatrix.sync.aligned.x2.m8n8.shared.b16 {%r2752, %r2753}, [%r2754];

	// end inline asm
	add.s32 	%r2757, %r4195, 17920;
	// begin inline asm
	ldmatrix.sync.aligned.x2.m8n8.shared.b16 {%r2755, %r2756}, [%r2757];

	// end inline asm
	add.s32 	%r2760, %r4195, 18432;
	// begin inline asm
	ldmatrix.sync.aligned.x2.m8n8.shared.b16 {%r2758, %r2759}, [%r2760];

	// end inline asm
	add.s32 	%r2763, %r4195, 18944;
	// begin inline asm
	ldmatrix.sync.aligned.x2.m8n8.shared.b16 {%r2761, %r2762}, [%r2763];

	// end inline asm
	add.s32 	%r2766, %r4195, 19456;
	// begin inline asm
	ldmatrix.sync.aligned.x2.m8n8.shared.b16 {%r2764, %r2765}, [%r2766];

	// end inline asm
	add.s32 	%r2769, %r4195, 19968;
	// begin inline asm
	ldmatrix.sync.aligned.x2.m8n8.shared.b16 {%r2767, %r2768}, [%r2769];

	// end inline asm
	// begin inline asm
	mma.sync.aligned.m16n8k16.row.col.f16.f16.f16.f16 {%r2770, %r2771}, {%r2362, %r2363, %r2364, %r2365}, {%r2382, %r2383}, {%r2406, %r2407};

	// end inline asm
	// begin inline asm
	mma.sync.aligned.m16n8k16.row.col.f16.f16.f16.f16 {%r2780, %r2781}, {%r2362, %r2363, %r2364, %r2365}, {%r2385, %r2386}, {%r2416, %r2417};

	// end inline asm
	// begin inline asm
	mma.sync.aligned.m16n8k16.row.col.f16.f16.f16.f16 {%r2790, %r2791}, {%r2362, %r2363, %r2364, %r2365}, {%r2388, %r2389}, {%r2426, %r2427};

	// end inline asm
	// begin inline asm
	mma.sync.aligned.m16n8k16.row.col.f16.f16.f16.f16 {%r2800, %r2801}, {%r2362, %r2363, %r2364, %r2365}, {%r2391, %r2392}, {%r2436, %r2437};

	// end inline asm
	// begin inline asm
	mma.sync.aligned.m16n8k16.row.col.f16.f16.f16.f16 {%r2810, %r2811}, {%r2362, %r2363, %r2364, %r2365}, {%r2394, %r2395}, {%r2446, %r2447};

	// end inline asm
	// begin inline asm
	mma.sync.aligned.m16n8k16.row.col.f16.f16.f16.f16 {%r2820, %r2821}, {%r2362, %r2363, %r2364, %r2365}, {%r2397, %r2398}, {%r2456, %r2457};

	// end inline asm
	// begin inline asm
	mma.sync.aligned.m16n8k16.row.col.f16.f16.f16.f16 {%r2830, %r2831}, {%r2362, %r2363, %r2364, %r2365}, {%r2400, %r2401}, {%r2466, %r2467};

	// end inline asm
	// begin inline asm
	mma.sync.aligned.m16n8k16.row.col.f16.f16.f16.f16 {%r2840, %r2841}, {%r2362, %r2363, %r2364, %r2365}, {%r2403, %r2404}, {%r2476, %r2477};

	// end inline asm
	// begin inline asm
	mma.sync.aligned.m16n8k16.row.col.f16.f16.f16.f16 {%r2850, %r2851}, {%r2367, %r2368, %r2369, %r2370}, {%r2403, %r2404}, {%r2486, %r2487};

	// end inline asm
	// begin inline asm
	mma.sync.aligned.m16n8k16.row.col.f16.f16.f16.f16 {%r2860, %r2861}, {%r2367, %r2368, %r2369, %r2370}, {%r2400, %r2401}, {%r2496, %r2497};

	// end inline asm
	// begin inline asm
	mma.sync.aligned.m16n8k16.row.col.f16.f16.f16.f16 {%r2870, %r2871}, {%r2367, %r2368, %r2369, %r2370}, {%r2397, %r2398}, {%r2506, %r2507};

	// end inline asm
	// begin inline asm
	mma.sync.aligned.m16n8k16.row.col.f16.f16.f16.f16 {%r2880, %r2881}, {%r2367, %r2368, %r2369, %r2370}, {%r2394, %r2395}, {%r2516, %r2517};

	// end inline asm
	// begin inline asm
	mma.sync.aligned.m16n8k16.row.col.f16.f16.f16.f16 {%r2890, %r2891}, {%r2367, %r2368, %r2369, %r2370}, {%r2391, %r2392}, {%r2526, %r2527};

	// end inline asm
	// begin inline asm
	mma.sync.aligned.m16n8k16.row.col.f16.f16.f16.f16 {%r2900, %r2901}, {%r2367, %r2368, %r2369, %r2370}, {%r2388, %r2389}, {%r2536, %r2537};

	// end inline asm
	// begin inline asm
	mma.sync.aligned.m16n8k16.row.col.f16.f16.f16.f16 {%r2910, %r2911}, {%r2367, %r2368, %r2369, %r2370}, {%r2385, %r2386}, {%r2546, %r2547};

	// end inline asm
	// begin inline asm
	mma.sync.aligned.m16n8k16.row.col.f16.f16.f16.f16 {%r2920, %r2921}, {%r2367, %r2368, %r2369, %r2370}, {%r2382, %r2383}, {%r2556, %r2557};

	// end inline asm
	// begin inline asm
	mma.sync.aligned.m16n8k16.row.col.f16.f16.f16.f16 {%r2930, %r2931}, {%r2372, %r2373, %r2374, %r2375}, {%r2382, %r2383}, {%r2566, %r2567};

	// end inline asm
	// begin inline asm
	mma.sync.aligned.m16n8k16.row.col.f16.f16.f16.f16 {%r2940, %r2941}, {%r2372, %r2373, %r2374, %r2375}, {%r2385, %r2386}, {%r2576, %r2577};

	// end inline asm
	// begin inline asm
	mma.sync.aligned.m16n8k16.row.col.f16.f16.f16.f16 {%r2950, %r2951}, {%r2372, %r2373, %r2374, %r2375}, {%r2388, %r2389}, {%r2586, %r2587};

	// end inline asm
	// begin inline asm
	mma.sync.aligned.m16n8k16.row.col.f16.f16.f16.f16 {%r2960, %r2961}, {%r2372, %r2373, %r2374, %r2375}, {%r2391, %r2392}, {%r2596, %r2597};

	// end inline asm
	// begin inline asm
	mma.sync.aligned.m16n8k16.row.col.f16.f16.f16.f16 {%r2970, %r2971}, {%r2372, %r2373, %r2374, %r2375}, {%r2394, %r2395}, {%r2606, %r2607};

	// end inline asm
	// begin inline asm
	mma.sync.aligned.m16n8k16.row.col.f16.f16.f16.f16 {%r2980, %r2981}, {%r2372, %r2373, %r2374, %r2375}, {%r2397, %r2398}, {%r2616, %r2617};

	// end inline asm
	// begin inline asm
	mma.sync.aligned.m16n8k16.row.col.f16.f16.f16.f16 {%r2990, %r2991}, {%r2372, %r2373, %r2374, %r2375}, {%r2400, %r2401}, {%r2626, %r2627};

	// end inline asm
	// begin inline asm
	mma.sync.aligned.m16n8k16.row.col.f16.f16.f16.f16 {%r3000, %r3001}, {%r2372, %r2373, %r2374, %r2375}, {%r2403, %r2404}, {%r2636, %r2637};

	// end inline asm
	// begin inline asm
	mma.sync.aligned.m16n8k16.row.col.f16.f16.f16.f16 {%r3010, %r3011}, {%r2377, %r2378, %r2379, %r2380}, {%r2403, %r2404}, {%r2646, %r2647};

	// end inline asm
	// begin inline asm
	mma.sync.aligned.m16n8k16.row.col.f16.f16.f16.f16 {%r3020, %r3021}, {%r2377, %r2378, %r2379, %r2380}, {%r2400, %r2401}, {%r2656, %r2657};

	// end inline asm
	// begin inline asm
	mma.sync.aligned.m16n8k16.row.col.f16.f16.f16.f16 {%r3030, %r3031}, {%r2377, %r2378, %r2379, %r2380}, {%r2397, %r2398}, {%r2666, %r2667};

	// end inline asm
	// begin inline asm
	mma.sync.aligned.m16n8k16.row.col.f16.f16.f16.f16 {%r3040, %r3041}, {%r2377, %r2378, %r2379, %r2380}, {%r2394, %r2395}, {%r2676, %r2677};

	// end inline asm
	// begin inline asm
	mma.sync.aligned.m16n8k16.row.col.f16.f16.f16.f16 {%r3050, %r3051}, {%r2377, %r2378, %r2379, %r2380}, {%r2391, %r2392}, {%r2686, %r2687};

	// end inline asm
	// begin inline asm
	mma.sync.aligned.m16n8k16.row.col.f16.f16.f16.f16 {%r3060, %r3061}, {%r2377, %r2378, %r2379, %r2380}, {%r2388, %r2389}, {%r2696, %r2697};

	// end inline asm
	// begin inline asm
	mma.sync.aligned.m16n8k16.row.col.f16.f16.f16.f16 {%r3070, %r3071}, {%r2377, %r2378, %r2379, %r2380}, {%r2385, %r2386}, {%r2706, %r2707};

	// end inline asm
	// begin inline asm
	mma.sync.aligned.m16n8k16.row.col.f16.f16.f16.f16 {%r3080, %r3081}, {%r2377, %r2378, %r2379, %r2380}, {%r2382, %r2383}, {%r2716, %r2717};

	// end inline asm
	add.s64 	%rd141, %rd139, 1;
	add.s64 	%rd142, %rd139, -4;
	setp.lt.u64 	%p10, %rd141, 5;
	selp.b64 	%rd143, %rd141, %rd142, %p10;
	// begin inline asm
	cp.async.wait_group 0;

	// end inline asm
	bar.sync 	0;
	cvt.u32.u64 	%r4196, %rd143;
	mad.lo.s32 	%r4197, %r4196, %r4160, %r4159;
	shl.b32 	%r4198, %r4197, 6;
	add.s32 	%r3094, %r4178, %r4198;
	// begin inline asm
	ldmatrix.sync.aligned.x4.m8n8.shared.b16 {%r3090, %r3091, %r3092, %r3093}, [%r3094];

	// end inline asm
	add.s32 	%r3099, %r3094, 1024;
	// begin inline asm
	ldmatrix.sync.aligned.x4.m8n8.shared.b16 {%r3095, %r3096, %r3097, %r3098}, [%r3099];

	// end inline asm
	add.s32 	%r3104, %r3094, 2048;
	// begin inline asm
	ldmatrix.sync.aligned.x4.m8n8.shared.b16 {%r3100, %r3101, %r3102, %r3103}, [%r3104];

	// end inline asm
	add.s32 	%r3109, %r3094, 3072;
	// begin inline asm
	ldmatrix.sync.aligned.x4.m8n8.shared.b16 {%r3105, %r3106, %r3107, %r3108}, [%r3109];

	// end inline asm
	mul.lo.s32 	%r4199, %r4196, 384;
	or.b32  	%r4200, %r4174, %r4199;
	shl.b32 	%r4201, %r4200, 6;
	add.s32 	%r4202, %r4182, %r4201;
	add.s32 	%r3112, %r4202, 16384;
	// begin inline asm
	ldmatrix.sync.aligned.x2.m8n8.shared.b16 {%r3110, %r3111}, [%r3112];

	// end inline asm
	add.s32 	%r3115, %r4202, 16896;
	// begin inline asm
	ldmatrix.sync.aligned.x2.m8n8.shared.b16 {%r3113, %r3114}, [%r3115];

	// end inline asm
	add.s32 	%r3118, %r4202, 17408;
	// begin inline asm
	ldmatrix.sync.aligned.x2.m8n8.shared.b16 {%r3116, %r3117}, [%r3118];

	// end inline asm
	add.s32 	%r3121, %r4202, 17920;
	// begin inline asm
	ldmatrix.sync.aligned.x2.m8n8.shared.b16 {%r3119, %r3120}, [%r3121];

	// end inline asm
	add.s32 	%r3124, %r4202, 18432;
	// begin inline asm
	ldmatrix.sync.aligned.x2.m8n8.shared.b16 {%r3122, %r3123}, [%r3124];

	// end inline asm
	add.s32 	%r3127, %r4202, 18944;
	// begin inline asm
	ldmatrix.sync.aligned.x2.m8n8.shared.b16 {%r3125, %r3126}, [%r3127];

	// end inline asm
	add.s32 	%r3130, %r4202, 19456;
	// begin inline asm
	ldmatrix.sync.aligned.x2.m8n8.shared.b16 {%r3128, %r3129}, [%r3130];

	// end inline asm
	add.s32 	%r3133, %r4202, 19968;
	// begin inline asm
	ldmatrix.sync.aligned.x2.m8n8.shared.b16 {%r3131, %r3132}, [%r3133];

	// end inline asm
	// begin inline asm
	mma.sync.aligned.m16n8k16.row.col.f16.f16.f16.f16 {%r3134, %r3135}, {%r2726, %r2727, %r2728, %r2729}, {%r2746, %r2747}, {%r2770, %r2771};

	// end inline asm
	// begin inline asm
	mma.sync.aligned.m16n8k16.row.col.f16.f16.f16.f16 {%r3144, %r3145}, {%r2726, %r2727, %r2728, %r2729}, {%r2749, %r2750}, {%r2780, %r2781};

	// end inline asm
	// begin inline asm
	mma.sync.aligned.m16n8k16.row.col.f16.f16.f16.f16 {%r3154, %r3155}, {%r2726, %r2727, %r2728, %r2729}, {%r2752, %r2753}, {%r2790, %r2791};

	// end inline asm
	// begin inline asm
	mma.sync.aligned.m16n8k16.row.col.f16.f16.f16.f16 {%r3164, %r3165}, {%r2726, %r2727, %r2728, %r2729}, {%r2755, %r2756}, {%r2800, %r2801};

	// end inline asm
	// begin inline asm
	mma.sync.aligned.m16n8k16.row.col.f16.f16.f16.f16 {%r3174, %r3175}, {%r2726, %r2727, %r2728, %r2729}, {%r2758, %r2759}, {%r2810, %r2811};

	// end inline asm
	// begin inline asm
	mma.sync.aligned.m16n8k16.row.col.f16.f16.f16.f16 {%r3184, %r3185}, {%r2726, %r2727, %r2728, %r2729}, {%r2761, %r2762}, {%r2820, %r2821};

	// end inline asm
	// begin inline asm
	mma.sync.aligned.m16n8k16.row.col.f16.f16.f16.f16 {%r3194, %r3195}, {%r2726, %r2727, %r2728, %r2729}, {%r2764, %r2765}, {%r2830, %r2831};

	// end inline asm
	// begin inline asm
	mma.sync.aligned.m16n8k16.row.col.f16.f16.f16.f16 {%r3204, %r3205}, {%r2726, %r2727, %r2728, %r2729}, {%r2767, %r2768}, {%r2840, %r2841};

	// end inline asm
	// begin inline asm
	mma.sync.aligned.m16n8k16.row.col.f16.f16.f16.f16 {%r3214, %r3215}, {%r2731, %r2732, %r2733, %r2734}, {%r2767, %r2768}, {%r2850, %r2851};

	// end inline asm
	// begin inline asm
	mma.sync.aligned.m16n8k16.row.col.f16.f16.f16.f16 {%r3224, %r3225}, {%r2731, %r2732, %r2733, %r2734}, {%r2764, %r2765}, {%r2860, %r2861};

	// end inline asm
	// begin inline asm
	mma.sync.aligned.m16n8k16.row.col.f16.f16.f16.f16 {%r3234, %r3235}, {%r2731, %r2732, %r2733, %r2734}, {%r2761, %r2762}, {%r2870, %r2871};

	// end inline asm
	// begin inline asm
	mma.sync.aligned.m16n8k16.row.col.f16.f16.f16.f16 {%r3244, %r3245}, {%r2731, %r2732, %r2733, %r2734}, {%r2758, %r2759}, {%r2880, %r2881};

	// end inline asm
	// begin inline asm
	mma.sync.aligned.m16n8k16.row.col.f16.f16.f16.f16 {%r3254, %r3255}, {%r2731, %r2732, %r2733, %r2734}, {%r2755, %r2756}, {%r2890, %r2891};

	// end inline asm
	// begin inline asm
	mma.sync.aligned.m16n8k16.row.col.f16.f16.f16.f16 {%r3264, %r3265}, {%r2731, %r2732, %r2733, %r2734}, {%r2752, %r2753}, {%r2900, %r2901};

	// end inline asm
	// begin inline asm
	mma.sync.aligned.m16n8k16.row.col.f16.f16.f16.f16 {%r3274, %r3275}, {%r2731, %r2732, %r2733, %r2734}, {%r2749, %r2750}, {%r2910, %r2911};

	// end inline asm
	// begin inline asm
	mma.sync.aligned.m16n8k16.row.col.f16.f16.f16.f16 {%r3284, %r3285}, {%r2731, %r2732, %r2733, %r2734}, {%r2746, %r2747}, {%r2920, %r2921};

	// end inline asm
	// begin inline asm
	mma.sync.aligned.m16n8k16.row.col.f16.f16.f16.f16 {%r3294, %r3295}, {%r2736, %r2737, %r2738, %r2739}, {%r2746, %r2747}, {%r2930, %r2931};

	// end inline asm
	// begin inline asm
	mma.sync.aligned.m16n8k16.row.col.f16.f16.f16.f16 {%r3304, %r3305}, {%r2736, %r2737, %r2738, %r2739}, {%r2749, %r2750}, {%r2940, %r2941};

	// end inline asm
	// begin inline asm
	mma.sync.aligned.m16n8k16.row.col.f16.f16.f16.f16 {%r3314, %r3315}, {%r2736, %r2737, %r2738, %r2739}, {%r2752, %r2753}, {%r2950, %r2951};

	// end inline asm
	// begin inline asm
	mma.sync.aligned.m16n8k16.row.col.f16.f16.f16.f16 {%r3324, %r3325}, {%r2736, %r2737, %r2738, %r2739}, {%r2755, %r2756}, {%r2960, %r2961};

	// end inline asm
	// begin inline asm
	mma.sync.aligned.m16n8k16.row.col.f16.f16.f16.f16 {%r3334, %r3335}, {%r2736, %r2737, %r2738, %r2739}, {%r2758, %r2759}, {%r2970, %r2971};

	// end inline asm
	// begin inline asm
	mma.sync.aligned.m16n8k16.row.col.f16.f16.f16.f16 {%r3344, %r3345}, {%r2736, %r2737, %r2738, %r2739}, {%r2761, %r2762}, {%r2980, %r2981};

	// end inline asm
	// begin inline asm
	mma.sync.aligned.m16n8k16.row.col.f16.f16.f16.f16 {%r3354, %r3355}, {%r2736, %r2737, %r2738, %r2739}, {%r2764, %r2765}, {%r2990, %r2991};

	// end inline asm
	// begin inline asm
	mma.sync.aligned.m16n8k16.row.col.f16.f16.f16.f16 {%r3364, %r3365}, {%r2736, %r2737, %r2738, %r2739}, {%r2767, %r2768}, {%r3000, %r3001};

	// end inline asm
	// begin inline asm
	mma.sync.aligned.m16n8k16.row.col.f16.f16.f16.f16 {%r3374, %r3375}, {%r2741, %r2742, %r2743, %r2744}, {%r2767, %r2768}, {%r3010, %r3011};

	// end inline asm
	// begin inline asm
	mma.sync.aligned.m16n8k16.row.col.f16.f16.f16.f16 {%r3384, %r3385}, {%r2741, %r2742, %r2743, %r2744}, {%r2764, %r2765}, {%r3020, %r3021};

	// end inline asm
	// begin inline asm
	mma.sync.aligned.m16n8k16.row.col.f16.f16.f16.f16 {%r3394, %r3395}, {%r2741, %r2742, %r2743, %r2744}, {%r2761, %r2762}, {%r3030, %r3031};

	// end inline asm
	// begin inline asm
	mma.sync.aligned.m16n8k16.row.col.f16.f16.f16.f16 {%r3404, %r3405}, {%r2741, %r2742, %r2743, %r2744}, {%r2758, %r2759}, {%r3040, %r3041};

	// end inline asm
	// begin inline asm
	mma.sync.aligned.m16n8k16.row.col.f16.f16.f16.f16 {%r3414, %r3415}, {%r2741, %r2742, %r2743, %r2744}, {%r2755, %r2756}, {%r3050, %r3051};

	// end inline asm
	// begin inline asm
	mma.sync.aligned.m16n8k16.row.col.f16.f16.f16.f16 {%r3424, %r3425}, {%r2741, %r2742, %r2743, %r2744}, {%r2752, %r2753}, {%r3060, %r3061};

	// end inline asm
	// begin inline asm
	mma.sync.aligned.m16n8k16.row.col.f16.f16.f16.f16 {%r3434, %r3435}, {%r2741, %r2742, %r2743, %r2744}, {%r2749, %r2750}, {%r3070, %r3071};

	// end inline asm
	// begin inline asm
	mma.sync.aligned.m16n8k16.row.col.f16.f16.f16.f16 {%r3444, %r3445}, {%r2741, %r2742, %r2743, %r2744}, {%r2746, %r2747}, {%r3080, %r3081};

	// end inline asm
	shr.u32 	%r4203, %r4138, 1;
	and.b32  	%r4204, %r4203, 8;
	add.s32 	%r4205, %r4140, %r4204;
	shl.b32 	%r4206, %r4205, 1;
	and.b32  	%r4207, %r4206, 48;
	xor.b32  	%r4208, %r4207, 32;
	add.s32 	%r4209, %r4153, %r4208;
	add.s32 	%r3458, %r4209, %r4198;
	// begin inline asm
	ldmatrix.sync.aligned.x4.m8n8.shared.b16 {%r3454, %r3455, %r3456, %r3457}, [%r3458];

	// end inline asm
	add.s32 	%r3463, %r3458, 1024;
	// begin inline asm
	ldmatrix.sync.aligned.x4.m8n8.shared.b16 {%r3459, %r3460, %r3461, %r3462}, [%r3463];

	// end inline asm
	add.s32 	%r3468, %r3458, 2048;
	// begin inline asm
	ldmatrix.sync.aligned.x4.m8n8.shared.b16 {%r3464, %r3465, %r3466, %r3467}, [%r3468];

	// end inline asm
	add.s32 	%r3473, %r3458, 3072;
	// begin inline asm
	ldmatrix.sync.aligned.x4.m8n8.shared.b16 {%r3469, %r3470, %r3471, %r3472}, [%r3473];

	// end inline asm
	and.b32  	%r4210, %r4138, 8;
	add.s32 	%r4211, %r4140, %r4210;
	shl.b32 	%r4212, %r4211, 1;
	and.b32  	%r4213, %r4212, 48;
	xor.b32  	%r4214, %r4213, 32;
	add.s32 	%r4215, %r4153, %r4214;
	add.s32 	%r4216, %r4215, %r4201;
	add.s32 	%r3476, %r4216, 16384;
	// begin inline asm
	ldmatrix.sync.aligned.x2.m8n8.shared.b16 {%r3474, %r3475}, [%r3476];

	// end inline asm
	add.s32 	%r3479, %r4216, 16896;
	// begin inline asm
	ldmatrix.sync.aligned.x2.m8n8.shared.b16 {%r3477, %r3478}, [%r3479];

	// end inline asm
	add.s32 	%r3482, %r4216, 17408;
	// begin inline asm
	ldmatrix.sync.aligned.x2.m8n8.shared.b16 {%r3480, %r3481}, [%r3482];

	// end inline asm
	add.s32 	%r3485, %r4216, 17920;
	// begin inline asm
	ldmatrix.sync.aligned.x2.m8n8.shared.b16 {%r3483, %r3484}, [%r3485];

	// end inline asm
	add.s32 	%r3488, %r4216, 18432;
	// begin inline asm
	ldmatrix.sync.aligned.x2.m8n8.shared.b16 {%r3486, %r3487}, [%r3488];

	// end inline asm
	add.s32 	%r3491, %r4216, 18944;
	// begin inline asm
	ldmatrix.sync.aligned.x2.m8n8.shared.b16 {%r3489, %r3490}, [%r3491];

	// end inline asm
	add.s32 	%r3494, %r4216, 19456;
	// begin inline asm
	ldmatrix.sync.aligned.x2.m8n8.shared.b16 {%r3492, %r3493}, [%r3494];

	// end inline asm
	add.s32 	%r3497, %r4216, 19968;
	// begin inline asm
	ldmatrix.sync.aligned.x2.m8n8.shared.b16 {%r3495, %r3496}, [%r3497];

	// end inline asm
	// begin inline asm
	mma.sync.aligned.m16n8k16.row.col.f16.f16.f16.f16 {%r3498, %r3499}, {%r3090, %r3091, %r3092, %r3093}, {%r3110, %r3111}, {%r3134, %r3135};

	// end inline asm
	// begin inline asm
	mma.sync.aligned.m16n8k16.row.col.f16.f16.f16.f16 {%r3508, %r3509}, {%r3090, %r3091, %r3092, %r3093}, {%r3113, %r3114}, {%r3144, %r3145};

	// end inline asm
	// begin inline asm
	mma.sync.aligned.m16n8k16.row.col.f16.f16.f16.f16 {%r3518, %r3519}, {%r3090, %r3091, %r3092, %r3093}, {%r3116, %r3117}, {%r3154, %r3155};

	// end inline asm
	// begin inline asm
	mma.sync.aligned.m16n8k16.row.col.f16.f16.f16.f16 {%r3528, %r3529}, {%r3090, %r3091, %r3092, %r3093}, {%r3119, %r3120}, {%r3164, %r3165};

	// end inline asm
	// begin inline asm
	mma.sync.aligned.m16n8k16.row.col.f16.f16.f16.f16 {%r3538, %r3539}, {%r3090, %r3091, %r3092, %r3093}, {%r3122, %r3123}, {%r3174, %r3175};

	// end inline asm
	// begin inline asm
	mma.sync.aligned.m16n8k16.row.col.f16.f16.f16.f16 {%r3548, %r3549}, {%r3090, %r3091, %r3092, %r3093}, {%r3125, %r3126}, {%r3184, %r3185};

	// end inline asm
	// begin inline asm
	mma.sync.aligned.m16n8k16.row.col.f16.f16.f16.f16 {%r3558, %r3559}, {%r3090, %r3091, %r3092, %r3093}, {%r3128, %r3129}, {%r3194, %r3195};

	// end inline asm
	// begin inline asm
	mma.sync.aligned.m16n8k16.row.col.f16.f16.f16.f16 {%r3568, %r3569}, {%r3090, %r3091, %r3092, %r3093}, {%r3131, %r3132}, {%r3204, %r3205};

	// end inline asm
	// begin inline asm
	mma.sync.aligned.m16n8k16.row.col.f16.f16.f16.f16 {%r3578, %r3579}, {%r3095, %r3096, %r3097, %r3098}, {%r3131, %r3132}, {%r3214, %r3215};

	// end inline asm
	// begin inline asm
	mma.sync.aligned.m16n8k16.row.col.f16.f16.f16.f16 {%r3588, %r3589}, {%r3095, %r3096, %r3097, %r3098}, {%r3128, %r3129}, {%r3224, %r3225};

	// end inline asm
	// begin inline asm
	mma.sync.aligned.m16n8k16.row.col.f16.f16.f16.f16 {%r3598, %r3599}, {%r3095, %r3096, %r3097, %r3098}, {%r3125, %r3126}, {%r3234, %r3235};

	// end inline asm
	// begin inline asm
	mma.sync.aligned.m16n8k16.row.col.f16.f16.f16.f16 {%r3608, %r3609}, {%r3095, %r3096, %r3097, %r3098}, {%r3122, %r3123}, {%r3244, %r3245};

	// end inline asm
	// begin inline asm
	mma.sync.aligned.m16n8k16.row.col.f16.f16.f16.f16 {%r3618, %r3619}, {%r3095, %r3096, %r3097, %r3098}, {%r3119, %r3120}, {%r3254, %r3255};

	// end inline asm
	// begin inline asm
	mma.sync.aligned.m16n8k16.row.col.f16.f16.f16.f16 {%r3628, %r3629}, {%r3095, %r3096, %r3097, %r3098}, {%r3116, %r3117}, {%r3264, %r3265};

	// end inline asm
	// begin inline asm
	mma.sync.aligned.m16n8k16.row.col.f16.f16.f16.f16 {%r3638, %r3639}, {%r3095, %r3096, %r3097, %r3098}, {%r3113, %r3114}, {%r3274, %r3275};

	// end inline asm
	// begin inline asm
	mma.sync.aligned.m16n8k16.row.col.f16.f16.f16.f16 {%r3648, %r3649}, {%r3095, %r3096, %r3097, %r3098}, {%r3110, %r3111}, {%r3284, %r3285};

	// end inline asm
	// begin inline asm
	mma.sync.aligned.m16n8k16.row.col.f16.f16.f16.f16 {%r3658, %r3659}, {%r3100, %r3101, %r3102, %r3103}, {%r3110, %r3111}, {%r3294, %r3295};

	// end inline asm
	// begin inline asm
	mma.sync.aligned.m16n8k16.row.col.f16.f16.f16.f16 {%r3668, %r3669}, {%r3100, %r3101, %r3102, %r3103}, {%r3113, %r3114}, {%r3304, %r3305};

	// end inline asm
	// begin inline asm
	mma.sync.aligned.m16n8k16.row.col.f16.f16.f16.f16 {%r3678, %r3679}, {%r3100, %r3101, %r3102, %r3103}, {%r3116, %r3117}, {%r3314, %r3315};

	// end inline asm
	// begin inline asm
	mma.sync.aligned.m16n8k16.row.col.f16.f16.f16.f16 {%r3688, %r3689}, {%r3100, %r3101, %r3102, %r3103}, {%r3119, %r3120}, {%r3324, %r3325};

	// end inline asm
	// begin inline asm
	mma.sync.aligned.m16n8k16.row.col.f16.f16.f16.f16 {%r3698, %r3699}, {%r3100, %r3101, %r3102, %r3103}, {%r3122, %r3123}, {%r3334, %r3335};

	// end inline asm
	// begin inline asm
	mma.sync.aligned.m16n8k16.row.col.f16.f16.f16.f16 {%r3708, %r3709}, {%r3100, %r3101, %r3102, %r3103}, {%r3125, %r3126}, {%r3344, %r3345};

	// end inline asm
	// begin inline asm
	mma.sync.aligned.m16n8k16.row.col.f16.f16.f16.f16 {%r3718, %r3719}, {%r3100, %r3101, %r3102, %r3103}, {%r3128, %r3129}, {%r3354, %r3355};

	// end inline asm
	// begin inline asm
	mma.sync.aligned.m16n8k16.row.col.f16.f16.f16.f16 {%r3728, %r3729}, {%r3100, %r3101, %r3102, %r3103}, {%r3131, %r3132}, {%r3364, %r3365};

	// end inline asm
	// begin inline asm
	mma.sync.aligned.m16n8k16.row.col.f16.f16.f16.f16 {%r3738, %r3739}, {%r3105, %r3106, %r3107, %r3108}, {%r3131, %r3132}, {%r3374, %r3375};

	// end inline asm
	// begin inline asm
	mma.sync.aligned.m16n8k16.row.col.f16.f16.f16.f16 {%r3748, %r3749}, {%r3105, %r3106, %r3107, %r3108}, {%r3128, %r3129}, {%r3384, %r3385};

	// end inline asm
	// begin inline asm
	mma.sync.aligned.m16n8k16.row.col.f16.f16.f16.f16 {%r3758, %r3759}, {%r3105, %r3106, %r3107, %r3108}, {%r3125, %r3126}, {%r3394, %r3395};

	// end inline asm
	// begin inline asm
	mma.sync.aligned.m16n8k16.row.col.f16.f16.f16.f16 {%r3768, %r3769}, {%r3105, %r3106, %r3107, %r3108}, {%r3122, %r3123}, {%r3404, %r3405};

	// end inline asm
	// begin inline asm
	mma.sync.aligned.m16n8k16.row.col.f16.f16.f16.f16 {%r3778, %r3779}, {%r3105, %r3106, %r3107, %r3108}, {%r3119, %r3120}, {%r3414, %r3415};

	// end inline asm
	// begin inline asm
	mma.sync.aligned.m16n8k16.row.col.f16.f16.f16.f16 {%r3788, %r3789}, {%r3105, %r3106, %r3107, %r3108}, {%r3116, %r3117}, {%r3424, %r3425};

	// end inline asm
	// begin inline asm
	mma.sync.aligned.m16n8k16.row.col.f16.f16.f16.f16 {%r3798, %r3799}, {%r3105, %r3106, %r3107, %r3108}, {%r3113, %r3114}, {%r3434, %r3435};

	// end inline asm
	// begin inline asm
	mma.sync.aligned.m16n8k16.row.col.f16.f16.f16.f16 {%r3808, %r3809}, {%r3105, %r3106, %r3107, %r3108}, {%r3110, %r3111}, {%r3444, %r3445};

	// end inline asm
	// begin inline asm
	mma.sync.aligned.m16n8k16.row.col.f16.f16.f16.f16 {%r3818, %r3819}, {%r3454, %r3455, %r3456, %r3457}, {%r3474, %r3475}, {%r3498, %r3499};

	// end inline asm
	// begin inline asm
	mma.sync.aligned.m16n8k16.row.col.f16.f16.f16.f16 {%r3828, %r3829}, {%r3454, %r3455, %r3456, %r3457}, {%r3477, %r3478}, {%r3508, %r3509};

	// end inline asm
	// begin inline asm
	mma.sync.aligned.m16n8k16.row.col.f16.f16.f16.f16 {%r3838, %r3839}, {%r3454, %r3455, %r3456, %r3457}, {%r3480, %r3481}, {%r3518, %r3519};

	// end inline asm
	// begin inline asm
	mma.sync.aligned.m16n8k16.row.col.f16.f16.f16.f16 {%r3848, %r3849}, {%r3454, %r3455, %r3456, %r3457}, {%r3483, %r3484}, {%r3528, %r3529};

	// end inline asm
	// begin inline asm
	mma.sync.aligned.m16n8k16.row.col.f16.f16.f16.f16 {%r3858, %r3859}, {%r3454, %r3455, %r3456, %r3457}, {%r3486, %r3487}, {%r3538, %r3539};

	// end inline asm
	// begin inline asm
	mma.sync.aligned.m16n8k16.row.col.f16.f16.f16.f16 {%r3868, %r3869}, {%r3454, %r3455, %r3456, %r3457}, {%r3489, %r3490}, {%r3548, %r3549};

	// end inline asm
	// begin inline asm
	mma.sync.aligned.m16n8k16.row.col.f16.f16.f16.f16 {%r3878, %r3879}, {%r3454, %r3455, %r3456, %r3457}, {%r3492, %r3493}, {%r3558, %r3559};

	// end inline asm
	// begin inline asm
	mma.sync.aligned.m16n8k16.row.col.f16.f16.f16.f16 {%r3888, %r3889}, {%r3454, %r3455, %r3456, %r3457}, {%r3495, %r3496}, {%r3568, %r3569};

	// end inline asm
	// begin inline asm
	mma.sync.aligned.m16n8k16.row.col.f16.f16.f16.f16 {%r3898, %r3899}, {%r3459, %r3460, %r3461, %r3462}, {%r3495, %r3496}, {%r3578, %r3579};

	// end inline asm
	// begin inline asm
	mma.sync.aligned.m16n8k16.row.col.f16.f16.f16.f16 {%r3908, %r3909}, {%r3459, %r3460, %r3461, %r3462}, {%r3492, %r3493}, {%r3588, %r3589};

	// end inline asm
	// begin inline asm
	mma.sync.aligned.m16n8k16.row.col.f16.f16.f16.f16 {%r3918, %r3919}, {%r3459, %r3460, %r3461, %r3462}, {%r3489, %r3490}, {%r3598, %r3599};

	// end inline asm
	// begin inline asm
	mma.sync.aligned.m16n8k16.row.col.f16.f16.f16.f16 {%r3928, %r3929}, {%r3459, %r3460, %r3461, %r3462}, {%r3486, %r3487}, {%r3608, %r3609};

	// end inline asm
	// begin inline asm
	mma.sync.aligned.m16n8k16.row.col.f16.f16.f16.f16 {%r3938, %r3939}, {%r3459, %r3460, %r3461, %r3462}, {%r3483, %r3484}, {%r3618, %r3619};

	// end inline asm
	// begin inline asm
	mma.sync.aligned.m16n8k16.row.col.f16.f16.f16.f16 {%r3948, %r3949}, {%r3459, %r3460, %r3461, %r3462}, {%r3480, %r3481}, {%r3628, %r3629};

	// end inline asm
	// begin inline asm
	mma.sync.aligned.m16n8k16.row.col.f16.f16.f16.f16 {%r3958, %r3959}, {%r3459, %r3460, %r3461, %r3462}, {%r3477, %r3478}, {%r3638, %r3639};

	// end inline asm
	// begin inline asm
	mma.sync.aligned.m16n8k16.row.col.f16.f16.f16.f16 {%r3968, %r3969}, {%r3459, %r3460, %r3461, %r3462}, {%r3474, %r3475}, {%r3648, %r3649};

	// end inline asm
	// begin inline asm
	mma.sync.aligned.m16n8k16.row.col.f16.f16.f16.f16 {%r3978, %r3979}, {%r3464, %r3465, %r3466, %r3467}, {%r3474, %r3475}, {%r3658, %r3659};

	// end inline asm
	// begin inline asm
	mma.sync.aligned.m16n8k16.row.col.f16.f16.f16.f16 {%r3988, %r3989}, {%r3464, %r3465, %r3466, %r3467}, {%r3477, %r3478}, {%r3668, %r3669};

	// end inline asm
	// begin inline asm
	mma.sync.aligned.m16n8k16.row.col.f16.f16.f16.f16 {%r3998, %r3999}, {%r3464, %r3465, %r3466, %r3467}, {%r3480, %r3481}, {%r3678, %r3679};

	// end inline asm
	// begin inline asm
	mma.sync.aligned.m16n8k16.row.col.f16.f16.f16.f16 {%r4008, %r4009}, {%r3464, %r3465, %r3466, %r3467}, {%r3483, %r3484}, {%r3688, %r3689};

	// end inline asm
	// begin inline asm
	mma.sync.aligned.m16n8k16.row.col.f16.f16.f16.f16 {%r4018, %r4019}, {%r3464, %r3465, %r3466, %r3467}, {%r3486, %r3487}, {%r3698, %r3699};

	// end inline asm
	// begin inline asm
	mma.sync.aligned.m16n8k16.row.col.f16.f16.f16.f16 {%r4028, %r4029}, {%r3464, %r3465, %r3466, %r3467}, {%r3489, %r3490}, {%r3708, %r3709};

	// end inline asm
	// begin inline asm
	mma.sync.aligned.m16n8k16.row.col.f16.f16.f16.f16 {%r4038, %r4039}, {%r3464, %r3465, %r3466, %r3467}, {%r3492, %r3493}, {%r3718, %r3719};

	// end inline asm
	// begin inline asm
	mma.sync.aligned.m16n8k16.row.col.f16.f16.f16.f16 {%r4048, %r4049}, {%r3464, %r3465, %r3466, %r3467}, {%r3495, %r3496}, {%r3728, %r3729};

	// end inline asm
	// begin inline asm
	mma.sync.aligned.m16n8k16.row.col.f16.f16.f16.f16 {%r4058, %r4059}, {%r3469, %r3470, %r3471, %r3472}, {%r3495, %r3496}, {%r3738, %r3739};

	// end inline asm
	// begin inline asm
	mma.sync.aligned.m16n8k16.row.col.f16.f16.f16.f16 {%r4068, %r4069}, {%r3469, %r3470, %r3471, %r3472}, {%r3492, %r3493}, {%r3748, %r3749};

	// end inline asm
	// begin inline asm
	mma.sync.aligned.m16n8k16.row.col.f16.f16.f16.f16 {%r4078, %r4079}, {%r3469, %r3470, %r3471, %r3472}, {%r3489, %r3490}, {%r3758, %r3759};

	// end inline asm
	// begin inline asm
	mma.sync.aligned.m16n8k16.row.col.f16.f16.f16.f16 {%r4088, %r4089}, {%r3469, %r3470, %r3471, %r3472}, {%r3486, %r3487}, {%r3768, %r3769};

	// end inline asm
	// begin inline asm
	mma.sync.aligned.m16n8k16.row.col.f16.f16.f16.f16 {%r4098, %r4099}, {%r3469, %r3470, %r3471, %r3472}, {%r3483, %r3484}, {%r3778, %r3779};

	// end inline asm
	// begin inline asm
	mma.sync.aligned.m16n8k16.row.col.f16.f16.f16.f16 {%r4108, %r4109}, {%r3469, %r3470, %r3471, %r3472}, {%r3480, %r3481}, {%r3788, %r3789};

	// end inline asm
	// begin inline asm
	mma.sync.aligned.m16n8k16.row.col.f16.f16.f16.f16 {%r4118, %r4119}, {%r3469, %r3470, %r3471, %r3472}, {%r3477, %r3478}, {%r3798, %r3799};

	// end inline asm
	// begin inline asm
	mma.sync.aligned.m16n8k16.row.col.f16.f16.f16.f16 {%r4128, %r4129}, {%r3469, %r3470, %r3471, %r3472}, {%r3474, %r3475}, {%r3808, %r3809};

	// end inline asm
	bar.sync 	0;
	shl.b32 	%r4217, %r4138, 8;
	and.b32  	%r4218, %r4217, 245760;
	add.s32 	%r4219, %r4153, %r4218;
	shl.b32 	%r4220, %r4138, 5;
	cvt.u64.u32 	%rd144, %r4220;
	shl.b32 	%r4221, %r4138, 1;
	cvt.u64.u32 	%rd145, %r4221;
	mov.b64 	%rd146, 64;
	cvt.u32.u64 	%r4222, %rd146;
	and.b32  	%r4223, %r4172, %r4222;
	mov.b64 	%rd147, 62;
	cvt.u32.u64 	%r4224, %rd147;
	cvt.u32.u64 	%r4225, %rd145;
	and.b32  	%r4226, %r4225, %r4224;
	mov.b64 	%rd148, 6;
	cvt.u32.u64 	%r4227, %rd148;
	and.b32  	%r4228, %r4226, %r4227;
	add.s32 	%r4229, %r4228, %r4223;
	mov.b64 	%rd149, 56;
	cvt.u32.u64 	%r4230, %rd149;
	and.b32  	%r4231, %r4226, %r4230;
	or.b32  	%r4232, %r4229, %r4231;
	mov.b64 	%rd150, 896;
	cvt.u32.u64 	%r4233, %rd150;
	cvt.u32.u64 	%r4234, %rd144;
	and.b32  	%r4235, %r4234, %r4233;
	add.s32 	%r4236, %r4232, %r4235;
	shl.b32 	%r4237, %r4236, 1;
	add.s32 	%r4238, %r4219, %r4237;
	st.shared.u32 	[%r4238], %r3818;
	st.shared.u32 	[%r4238+2048], %r3819;
	add.s32 	%r4239, %r4232, %r4146;
	mov.b64 	%rd151, 126;
	cvt.u32.u64 	%r4240, %rd151;
	and.b32  	%r4241, %r4239, %r4240;
	add.s32 	%r4242, %r4241, %r4235;
	shl.b32 	%r4243, %r4242, 1;
	add.s32 	%r4244, %r4219, %r4243;
	st.shared.u32 	[%r4244], %r3828;
	st.shared.u32 	[%r4244+2048], %r3829;
	mov.b64 	%rd152, 16;
	cvt.u32.u64 	%r4245, %rd152;
	add.s32 	%r4246, %r4232, %r4245;
	and.b32  	%r4247, %r4246, %r4240;
	add.s32 	%r4248, %r4247, %r4235;
	shl.b32 	%r4249, %r4248, 1;
	add.s32 	%r4250, %r4219, %r4249;
	st.shared.u32 	[%r4250], %r3838;
	st.shared.u32 	[%r4250+2048], %r3839;
	mov.b64 	%rd153, 24;
	cvt.u32.u64 	%r4251, %rd153;
	add.s32 	%r4252, %r4232, %r4251;
	and.b32  	%r4253, %r4252, %r4240;
	add.s32 	%r4254, %r4253, %r4235;
	shl.b32 	%r4255, %r4254, 1;
	add.s32 	%r4256, %r4219, %r4255;
	st.shared.u32 	[%r4256], %r3848;
	st.shared.u32 	[%r4256+2048], %r3849;
	mov.b64 	%rd154, 32;
	cvt.u32.u64 	%r4257, %rd154;
	add.s32 	%r4258, %r4232, %r4257;
	and.b32  	%r4259, %r4258, %r4240;
	add.s32 	%r4260, %r4259, %r4235;
	shl.b32 	%r4261, %r4260, 1;
	add.s32 	%r4262, %r4219, %r4261;
	st.shared.u32 	[%r4262], %r3858;
	st.shared.u32 	[%r4262+2048], %r3859;
	mov.b64 	%rd155, 40;
	cvt.u32.u64 	%r4263, %rd155;
	add.s32 	%r4264, %r4232, %r4263;
	and.b32  	%r4265, %r4264, %r4240;
	add.s32 	%r4266, %r4265, %r4235;
	shl.b32 	%r4267, %r4266, 1;
	add.s32 	%r4268, %r4219, %r4267;
	st.shared.u32 	[%r4268], %r3868;
	st.shared.u32 	[%r4268+2048], %r3869;
	mov.b64 	%rd156, 48;
	cvt.u32.u64 	%r4269, %rd156;
	add.s32 	%r4270, %r4232, %r4269;
	and.b32  	%r4271, %r4270, %r4240;
	add.s32 	%r4272, %r4271, %r4235;
	shl.b32 	%r4273, %r4272, 1;
	add.s32 	%r4274, %r4219, %r4273;
	st.shared.u32 	[%r4274], %r3878;
	st.shared.u32 	[%r4274+2048], %r3879;
	add.s32 	%r4275, %r4232, %r4230;
	and.b32  	%r4276, %r4275, %r4240;
	add.s32 	%r4277, %r4276, %r4235;
	shl.b32 	%r4278, %r4277, 1;
	add.s32 	%r4279, %r4219, %r4278;
	st.shared.u32 	[%r4279], %r3888;
	st.shared.u32 	[%r4279+2048], %r3889;
	st.shared.u32 	[%r4238+4096], %r3968;
	st.shared.u32 	[%r4238+6144], %r3969;
	st.shared.u32 	[%r4244+4096], %r3958;
	st.shared.u32 	[%r4244+6144], %r3959;
	st.shared.u32 	[%r4250+4096], %r3948;
	st.shared.u32 	[%r4250+6144], %r3949;
	st.shared.u32 	[%r4256+4096], %r3938;
	st.shared.u32 	[%r4256+6144], %r3939;
	st.shared.u32 	[%r4262+4096], %r3928;
	st.shared.u32 	[%r4262+6144], %r3929;
	st.shared.u32 	[%r4268+4096], %r3918;
	st.shared.u32 	[%r4268+6144], %r3919;
	st.shared.u32 	[%r4274+4096], %r3908;
	st.shared.u32 	[%r4274+6144], %r3909;
	st.shared.u32 	[%r4279+4096], %r3898;
	st.shared.u32 	[%r4279+6144], %r3899;
	st.shared.u32 	[%r4238+8192], %r3978;
	st.shared.u32 	[%r4238+10240], %r3979;
	st.shared.u32 	[%r4244+8192], %r3988;
	st.shared.u32 	[%r4244+10240], %r3989;
	st.shared.u32 	[%r4250+8192], %r3998;
	st.shared.u32 	[%r4250+10240], %r3999;
	st.shared.u32 	[%r4256+8192], %r4008;
	st.shared.u32 	[%r4256+10240], %r4009;
	st.shared.u32 	[%r4262+8192], %r4018;
	st.shared.u32 	[%r4262+10240], %r4019;
	st.shared.u32 	[%r4268+8192], %r4028;
	st.shared.u32 	[%r4268+10240], %r4029;
	st.shared.u32 	[%r4274+8192], %r4038;
	st.shared.u32 	[%r4274+10240], %r4039;
	st.shared.u32 	[%r4279+8192], %r4048;
	st.shared.u32 	[%r4279+10240], %r4049;
	st.shared.u32 	[%r4238+12288], %r4128;
	st.shared.u32 	[%r4238+14336], %r4129;
	st.shared.u32 	[%r4244+12288], %r4118;
	st.shared.u32 	[%r4244+14336], %r4119;
	st.shared.u32 	[%r4250+12288], %r4108;
	st.shared.u32 	[%r4250+14336], %r4109;
	st.shared.u32 	[%r4256+12288], %r4098;
	st.shared.u32 	[%r4256+14336], %r4099;
	st.shared.u32 	[%r4262+12288], %r4088;
	st.shared.u32 	[%r4262+14336], %r4089;
	st.shared.u32 	[%r4268+12288], %r4078;
	st.shared.u32 	[%r4268+14336], %r4079;
	st.shared.u32 	[%r4274+12288], %r4068;
	st.shared.u32 	[%r4274+14336], %r4069;
	st.shared.u32 	[%r4279+12288], %r4058;
	st.shared.u32 	[%r4279+14336], %r4059;
	bar.sync 	0;
	shl.b32 	%r4280, %r4138, 4;
	cvt.u64.u32 	%rd157, %r4280;
	and.b64  	%rd158, %rd157, 240;
	add.s64 	%rd159, %rd123, %rd158;
	shr.u64 	%rd160, %rd124, 4;
	shl.b32 	%r4281, %r4141, 13;
	add.s32 	%r4282, %r4153, %r4281;
	mul.wide.u32 	%rd161, %r4367, 256;
	add.s64 	%rd162, %rd161, %rd127;
	or.b64  	%rd163, %rd162, %rd160;
	mov.u32 	%r4283, %ctaid.z;
	mov.u32 	%r4284, %nctaid.x;
	mov.u32 	%r4285, %ctaid.x;
	mad.lo.s32 	%r4286, %r4283, %r4284, %r4285;
	mul.wide.u32 	%rd164, %r4286, 128;
	mad.lo.s64 	%rd165, %rd163, %rd233, %rd164;
	shl.b64 	%rd166, %rd165, 1;
	add.s64 	%rd167, %rd159, %rd166;
	and.b32  	%r4287, %r4280, 256;
	add.s32 	%r4288, %r4282, %r4287;
	cvt.u32.u64 	%r4289, %rd160;
	add.s32 	%r4290, %r4138, %r4289;
	shl.b32 	%r4291, %r4290, 4;
	and.b32  	%r4292, %r4291, 240;
	add.s32 	%r4293, %r4288, %r4292;
	ld.shared.v4.u32 	{%r4294, %r4295, %r4296, %r4297}, [%r4293];
	st.global.v4.u32 	[%rd167], {%r4294, %r4295, %r4296, %r4297};
	or.b64  	%rd168, %rd163, 2;
	mad.lo.s64 	%rd169, %rd168, %rd233, %rd164;
	shl.b64 	%rd170, %rd169, 1;
	add.s64 	%rd171, %rd159, %rd170;
	add.s32 	%r4298, %r4291, 32;
	and.b32  	%r4299, %r4298, 240;
	add.s32 	%r4300, %r4288, %r4299;
	ld.shared.v4.u32 	{%r4301, %r4302, %r4303, %r4304}, [%r4300+512];
	st.global.v4.u32 	[%rd171], {%r4301, %r4302, %r4303, %r4304};
	or.b64  	%rd172, %rd163, 4;
	mad.lo.s64 	%rd173, %rd172, %rd233, %rd164;
	shl.b64 	%rd174, %rd173, 1;
	add.s64 	%rd175, %rd159, %rd174;
	add.s32 	%r4305, %r4291, 64;
	and.b32  	%r4306, %r4305, 240;
	add.s32 	%r4307, %r4288, %r4306;
	ld.shared.v4.u32 	{%r4308, %r4309, %r4310, %r4311}, [%r4307+1024];
	st.global.v4.u32 	[%rd175], {%r4308, %r4309, %r4310, %r4311};
	or.b64  	%rd176, %rd163, 6;
	mad.lo.s64 	%rd177, %rd176, %rd233, %rd164;
	shl.b64 	%rd178, %rd177, 1;
	add.s64 	%rd179, %rd159, %rd178;
	add.s32 	%r4312, %r4291, 96;
	and.b32  	%r4313, %r4312, 240;
	add.s32 	%r4314, %r4288, %r4313;
	ld.shared.v4.u32 	{%r4315, %r4316, %r4317, %r4318}, [%r4314+1536];
	st.global.v4.u32 	[%rd179], {%r4315, %r4316, %r4317, %r4318};
	or.b64  	%rd180, %rd163, 8;
	mad.lo.s64 	%rd181, %rd180, %rd233, %rd164;
	shl.b64 	%rd182, %rd181, 1;
	add.s64 	%rd183, %rd159, %rd182;
	ld.shared.v4.u32 	{%r4319, %r4320, %r4321, %r4322}, [%r4293+2048];
	st.global.v4.u32 	[%rd183], {%r4319, %r4320, %r4321, %r4322};
	or.b64  	%rd184, %rd163, 10;
	mad.lo.s64 	%rd185, %rd184, %rd233, %rd164;
	shl.b64 	%rd186, %rd185, 1;
	add.s64 	%rd187, %rd159, %rd186;
	ld.shared.v4.u32 	{%r4323, %r4324, %r4325, %r4326}, [%r4300+2560];
	st.global.v4.u32 	[%rd187], {%r4323, %r4324, %r4325, %r4326};
	or.b64  	%rd188, %rd163, 12;
	mad.lo.s64 	%rd189, %rd188, %rd233, %rd164;
	shl.b64 	%rd190, %rd189, 1;
	add.s64 	%rd191, %rd159, %rd190;
	ld.shared.v4.u32 	{%r4327, %r4328, %r4329, %r4330}, [%r4307+3072];
	st.global.v4.u32 	[%rd191], {%r4327, %r4328, %r4329, %r4330};
	or.b64  	%rd192, %rd163, 14;
	mad.lo.s64 	%rd193, %rd192, %rd233, %rd164;
	shl.b64 	%rd194, %rd193, 1;
	add.s64 	%rd195, %rd159, %rd194;
	ld.shared.v4.u32 	{%r4331, %r4332, %r4333, %r4334}, [%r4314+3584];
	st.global.v4.u32 	[%rd195], {%r4331, %r4332, %r4333, %r4334};
	or.b64  	%rd196, %rd163, 16;
	mad.lo.s64 	%rd197, %rd196, %rd233, %rd164;
	shl.b64 	%rd198, %rd197, 1;
	add.s64 	%rd199, %rd159, %rd198;
	ld.shared.v4.u32 	{%r4335, %r4336, %r4337, %r4338}, [%r4293+4096];
	st.global.v4.u32 	[%rd199], {%r4335, %r4336, %r4337, %r4338};
	or.b64  	%rd200, %rd163, 18;
	mad.lo.s64 	%rd201, %rd200, %rd233, %rd164;
	shl.b64 	%rd202, %rd201, 1;
	add.s64 	%rd203, %rd159, %rd202;
	ld.shared.v4.u32 	{%r4339, %r4340, %r4341, %r4342}, [%r4300+4608];
	st.global.v4.u32 	[%rd203], {%r4339, %r4340, %r4341, %r4342};
	or.b64  	%rd204, %rd163, 20;
	mad.lo.s64 	%rd205, %rd204, %rd233, %rd164;
	shl.b64 	%rd206, %rd205, 1;
	add.s64 	%rd207, %rd159, %rd206;
	ld.shared.v4.u32 	{%r4343, %r4344, %r4345, %r4346}, [%r4307+5120];
	st.global.v4.u32 	[%rd207], {%r4343, %r4344, %r4345, %r4346};
	or.b64  	%rd208, %rd163, 22;
	mad.lo.s64 	%rd209, %rd208, %rd233, %rd164;
	shl.b64 	%rd210, %rd209, 1;
	add.s64 	%rd211, %rd159, %rd210;
	ld.shared.v4.u32 	{%r4347, %r4348, %r4349, %r4350}, [%r4314+5632];
	st.global.v4.u32 	[%rd211], {%r4347, %r4348, %r4349, %r4350};
	or.b64  	%rd212, %rd163, 24;
	mad.lo.s64 	%rd213, %rd212, %rd233, %rd164;
	shl.b64 	%rd214, %rd213, 1;
	add.s64 	%rd215, %rd159, %rd214;
	ld.shared.v4.u32 	{%r4351, %r4352, %r4353, %r4354}, [%r4293+6144];
	st.global.v4.u32 	[%rd215], {%r4351, %r4352, %r4353, %r4354};
	or.b64  	%rd216, %rd163, 26;
	mad.lo.s64 	%rd217, %rd216, %rd233, %rd164;
	shl.b64 	%rd218, %rd217, 1;
	add.s64 	%rd219, %rd159, %rd218;
	ld.shared.v4.u32 	{%r4355, %r4356, %r4357, %r4358}, [%r4300+6656];
	st.global.v4.u32 	[%rd219], {%r4355, %r4356, %r4357, %r4358};
	or.b64  	%rd220, %rd163, 28;
	mad.lo.s64 	%rd221, %rd220, %rd233, %rd164;
	shl.b64 	%rd222, %rd221, 1;
	add.s64 	%rd223, %rd159, %rd222;
	ld.shared.v4.u32 	{%r4359, %r4360, %r4361, %r4362}, [%r4307+7168];
	st.global.v4.u32 	[%rd223], {%r4359, %r4360, %r4361, %r4362};
	or.b64  	%rd224, %rd163, 30;
	mad.lo.s64 	%rd225, %rd224, %rd233, %rd164;
	shl.b64 	%rd226, %rd225, 1;
	add.s64 	%rd227, %rd159, %rd226;
	ld.shared.v4.u32 	{%r4363, %r4364, %r4365, %r4366}, [%r4314+7680];
	st.global.v4.u32 	[%rd227], {%r4363, %r4364, %r4365, %r4366};
	ret;

}


// ===== COMPILED SASS (sm_100) =====

	.target	sm_100

	.elftype	@"ET_EXEC"


//--------------------- .note.nv.tkinfo           --------------------------
	.section	.note.nv.tkinfo,"",@"SHT_NOTE"
	.sectionflags	@"SHF_NOTE_NV_TKINFO"
	.tkinfo
        /*0018*/ 	.word	0x00000002
        /*0030*/ 	.string	""
        /*0030*/ 	.string	"ptxas"
        /*0030*/ 	.string	"Cuda compilation tools, release 13.0, V13.0.88"
        /*0030*/ 	.string	"Build cuda_13.0.r13.0/compiler.36424714_0"
        /*0030*/ 	.string	"-arch sm_100 -m 64 "



//--------------------- .note.nv.cuinfo           --------------------------
	.section	.note.nv.cuinfo,"",@"SHT_NOTE"
	.sectionflags	@"SHF_NOTE_NV_CUINFO"
        /*0018*/ 	.short	0x0002
        /*001a*/ 	.short	0x0064
        /*001c*/ 	.short	0x0082
	.zero		2


//--------------------- .nv.info                  --------------------------
	.section	.nv.info,"",@"SHT_CUDA_INFO"
	.align	4


	//----- nvinfo : EIATTR_REGCOUNT
	.align		4
        /*0000*/ 	.byte	0x04, 0x2f
        /*0002*/ 	.short	(.L_1 - .L_0)
	.align		4
.L_0:
        /*0004*/ 	.word	index@(_Z30mmaPermuted_Coalesced_32StridePK6__halfS1_PS_mmm)
        /*0008*/ 	.word	0x000000a8


	//----- nvinfo : EIATTR_FRAME_SIZE
	.align		4
.L_1:
        /*000c*/ 	.byte	0x04, 0x11
        /*000e*/ 	.short	(.L_3 - .L_2)
	.align		4
.L_2:
        /*0010*/ 	.word	index@(_Z30mmaPermuted_Coalesced_32StridePK6__halfS1_PS_mmm)
        /*0014*/ 	.word	0x00000000


	//----- nvinfo : EIATTR_MIN_STACK_SIZE
	.align		4
.L_3:
        /*0018*/ 	.byte	0x04, 0x12
        /*001a*/ 	.short	(.L_5 - .L_4)
	.align		4
.L_4:
        /*001c*/ 	.word	index@(_Z30mmaPermuted_Coalesced_32StridePK6__halfS1_PS_mmm)
        /*0020*/ 	.word	0x00000000
.L_5:


//--------------------- .nv.compat                --------------------------
	.section	.nv.compat,"",@"SHT_CUDA_COMPAT_INFO"
	.align	4
        /*0000*/ 	.byte	0x02, 0x09, 0x00, 0x00, 0x02, 0x02, 0x01, 0x00, 0x02, 0x05, 0x05, 0x00, 0x03, 0x07, 0x01, 0x01
        /*0010*/ 	.byte	0x02, 0x03, 0x00, 0x00, 0x02, 0x06, 0x01, 0x00, 0x04, 0x0b, 0x08, 0x00, 0x09, 0x00, 0x00, 0x00
        /*0020*/ 	.byte	0x00, 0x00, 0x00, 0x00


//--------------------- .nv.info._Z30mmaPermuted_Coalesced_32StridePK6__halfS1_PS_mmm --------------------------
	.section	.nv.info._Z30mmaPermuted_Coalesced_32StridePK6__halfS1_PS_mmm,"",@"SHT_CUDA_INFO"
	.sectionflags	@""
	.align	4


	//----- nvinfo : EIATTR_CUDA_API_VERSION
	.align		4
        /*0000*/ 	.byte	0x04, 0x37
        /*0002*/ 	.short	(.L_7 - .L_6)
.L_6:
        /*0004*/ 	.word	0x00000082


	//----- nvinfo : EIATTR_KPARAM_INFO
	.align		4
.L_7:
        /*0008*/ 	.byte	0x04, 0x17
        /*000a*/ 	.short	(.L_9 - .L_8)
.L_8:
        /*000c*/ 	.word	0x00000000
        /*0010*/ 	.short	0x0005
        /*0012*/ 	.short	0x0028
        /*0014*/ 	.byte	0x00, 0xf0, 0x21, 0x00


	//----- nvinfo : EIATTR_KPARAM_INFO
	.align		4
.L_9:
        /*0018*/ 	.byte	0x04, 0x17
        /*001a*/ 	.short	(.L_11 - .L_10)
.L_10:
        /*001c*/ 	.word	0x00000000
        /*0020*/ 	.short	0x0004
        /*0022*/ 	.short	0x0020
        /*0024*/ 	.byte	0x00, 0xf0, 0x21, 0x00


	//----- nvinfo : EIATTR_KPARAM_INFO
	.align		4
.L_11:
        /*0028*/ 	.byte	0x04, 0x17
        /*002a*/ 	.short	(.L_13 - .L_12)
.L_12:
        /*002c*/ 	.word	0x00000000
        /*0030*/ 	.short	0x0003
        /*0032*/ 	.short	0x0018
        /*0034*/ 	.byte	0x00, 0xf0, 0x21, 0x00


	//----- nvinfo : EIATTR_KPARAM_INFO
	.align		4
.L_13:
        /*0038*/ 	.byte	0x04, 0x17
        /*003a*/ 	.short	(.L_15 - .L_14)
.L_14:
        /*003c*/ 	.word	0x00000000
        /*0040*/ 	.short	0x0002
        /*0042*/ 	.short	0x0010
        /*0044*/ 	.byte	0x00, 0xf5, 0x21, 0x00


	//----- nvinfo : EIATTR_KPARAM_INFO
	.align		4
.L_15:
        /*0048*/ 	.byte	0x04, 0x17
        /*004a*/ 	.short	(.L_17 - .L_16)
.L_16:
        /*004c*/ 	.word	0x00000000
        /*0050*/ 	.short	0x0001
        /*0052*/ 	.short	0x0008
        /*0054*/ 	.byte	0x00, 0xf5, 0x21, 0x00


	//----- nvinfo : EIATTR_KPARAM_INFO
	.align		4
.L_17:
        /*0058*/ 	.byte	0x04, 0x17
        /*005a*/ 	.short	(.L_19 - .L_18)
.L_18:
        /*005c*/ 	.word	0x00000000
        /*0060*/ 	.short	0x0000
        /*0062*/ 	.short	0x0000
        /*0064*/ 	.byte	0x00, 0xf5, 0x21, 0x00


	//----- nvinfo : EIATTR_SPARSE_MMA_MASK
	.align		4
.L_19:
        /*0068*/ 	.byte	0x03, 0x50
        /*006a*/ 	.short	0x0000


	//----- nvinfo : EIATTR_MAXREG_COUNT
	.align		4
        /*006c*/ 	.byte	0x03, 0x1b
        /*006e*/ 	.short	0x00ff


	//----- nvinfo : EIATTR_NUM_BARRIERS
	.align		4
        /*0070*/ 	.byte	0x02, 0x4c
        /*0072*/ 	.byte	0x01
	.zero		1


	//----- nvinfo : EIATTR_MERCURY_ISA_VERSION
	.align		4
        /*0074*/ 	.byte	0x03, 0x5f
        /*0076*/ 	.short	0x0101


	//----- nvinfo : EIATTR_VRC_CTA_INIT_COUNT
	.align		4
        /*0078*/ 	.byte	0x02, 0x4a
	.zero		1
	.zero		1


	//----- nvinfo : EIATTR_EXIT_INSTR_OFFSETS
	.align		4
        /*007c*/ 	.byte	0x04, 0x1c
        /*007e*/ 	.short	(.L_21 - .L_20)


	//   ....[0]....
.L_20:
        /*0080*/ 	.word	0x00004590


	//----- nvinfo : EIATTR_CBANK_PARAM_SIZE
	.align		4
.L_21:
        /*0084*/ 	.byte	0x03, 0x19
        /*0086*/ 	.short	0x0030


	//----- nvinfo : EIATTR_PARAM_CBANK
	.align		4
        /*0088*/ 	.byte	0x04, 0x0a
        /*008a*/ 	.short	(.L_23 - .L_22)
	.align		4
.L_22:
        /*008c*/ 	.word	index@(.nv.constant0._Z30mmaPermuted_Coalesced_32StridePK6__halfS1_PS_mmm)
        /*0090*/ 	.short	0x0380
        /*0092*/ 	.short	0x0030


	//----- nvinfo : EIATTR_SW_WAR
	.align		4
.L_23:
        /*0094*/ 	.byte	0x04, 0x36
        /*0096*/ 	.short	(.L_25 - .L_24)
.L_24:
        /*0098*/ 	.word	0x00000008
.L_25:


//--------------------- .nv.callgraph             --------------------------
	.section	.nv.callgraph,"",@"SHT_CUDA_CALLGRAPH"
	.align	4
	.sectionentsize	8
	.align		4
        /*0000*/ 	.word	0x00000000
	.align		4
        /*0004*/ 	.word	0xffffffff
	.align		4
        /*0008*/ 	.word	0x00000000
	.align		4
        /*000c*/ 	.word	0xfffffffe
	.align		4
        /*0010*/ 	.word	0x00000000
	.align		4
        /*0014*/ 	.word	0xfffffffd
	.align		4
        /*0018*/ 	.word	0x00000000
	.align		4
        /*001c*/ 	.word	0xfffffffc


//--------------------- .text._Z30mmaPermuted_Coalesced_32StridePK6__halfS1_PS_mmm --------------------------
	.section	.text._Z30mmaPermuted_Coalesced_32StridePK6__halfS1_PS_mmm,"ax",@progbits
	.align	128
        .global         _Z30mmaPermuted_Coalesced_32StridePK6__halfS1_PS_mmm
        .type           _Z30mmaPermuted_Coalesced_32StridePK6__halfS1_PS_mmm,@function
        .size           _Z30mmaPermuted_Coalesced_32StridePK6__halfS1_PS_mmm,(.L_x_3 - _Z30mmaPermuted_Coalesced_32StridePK6__halfS1_PS_mmm)
        .other          _Z30mmaPermuted_Coalesced_32StridePK6__halfS1_PS_mmm,@"STO_CUDA_ENTRY STV_DEFAULT"
_Z30mmaPermuted_Coalesced_32StridePK6__halfS1_PS_mmm:
.text._Z30mmaPermuted_Coalesced_32StridePK6__halfS1_PS_mmm:
[----:B------:R-:W-:Y:S08]  /*0000*/  LDC R1, c[0x0][0x37c] ;  /* 0x0000df00ff017b82 */ /* 0x000ff00000000800 */
[----:B------:R-:W1:Y:S01]  /*0010*/  S2UR UR4, SR_CTAID.Z ;  /* 0x00000000000479c3 */ /* 0x000e620000002700 */
[----:B------:R-:W2:Y:S01]  /*0020*/  S2R R132, SR_TID.X ;  /* 0x0000000000847919 */ /* 0x000ea20000002100 */
[----:B------:R-:W3:Y:S01]  /*0030*/  LDCU.64 UR6, c[0x0][0x3a8] ;  /* 0x00007500ff0677ac */ /* 0x000ee20008000a00 */
[----:B------:R-:W-:Y:S01]  /*0040*/  IMAD.MOV.U32 R135, RZ, RZ, RZ ;  /* 0x000000ffff877224 */ /* 0x000fe200078e00ff */
[----:B------:R-:W-:Y:S01]  /*0050*/  CS2R R16, SRZ ;  /* 0x0000000000107805 */ /* 0x000fe2000001ff00 */
[----:B------:R-:W4:Y:S01]  /*0060*/  S2R R4, SR_CTAID.Y ;  /* 0x0000000000047919 */ /* 0x000f220000002600 */
[----:B------:R-:W-:Y:S01]  /*0070*/  UMOV UR9, 0x400 ;  /* 0x0000040000097882 */ /* 0x000fe20000000000 */
[----:B------:R-:W5:Y:S01]  /*0080*/  LDCU.64 UR12, c[0x0][0x358] ;  /* 0x00006b00ff0c77ac */ /* 0x000f620008000a00 */
[----:B------:R-:W5:Y:S01]  /*0090*/  S2UR UR5, SR_CTAID.X ;  /* 0x00000000000579c3 */ /* 0x000f620000002500 */
[----:B------:R-:W-:-:S02]  /*00a0*/  CS2R R18, SRZ ;  /* 0x0000000000127805 */ /* 0x000fc4000001ff00 */
[----:B------:R-:W-:Y:S02]  /*00b0*/  CS2R R20, SRZ ;  /* 0x0000000000147805 */ /* 0x000fe4000001ff00 */
[----:B------:R-:W-:Y:S02]  /*00c0*/  CS2R R22, SRZ ;  /* 0x0000000000167805 */ /* 0x000fe4000001ff00 */
[----:B------:R-:W-:Y:S02]  /*00d0*/  CS2R R24, SRZ ;  /* 0x0000000000187805 */ /* 0x000fe4000001ff00 */
[----:B------:R-:W-:Y:S02]  /*00e0*/  CS2R R26, SRZ ;  /* 0x00000000001a7805 */ /* 0x000fe4000001ff00 */
[----:B------:R-:W-:Y:S02]  /*00f0*/  CS2R R28, SRZ ;  /* 0x00000000001c7805 */ /* 0x000fe4000001ff00 */
[----:B------:R-:W-:-:S02]  /*0100*/  CS2R R30, SRZ ;  /* 0x00000000001e7805 */ /* 0x000fc4000001ff00 */
[----:B------:R-:W-:Y:S02]  /*0110*/  CS2R R32, SRZ ;  /* 0x0000000000207805 */ /* 0x000fe4000001ff00 */
[----:B------:R-:W-:Y:S02]  /*0120*/  CS2R R48, SRZ ;  /* 0x0000000000307805 */ /* 0x000fe4000001ff00 */
[----:B------:R-:W-:Y:S02]  /*0130*/  CS2R R46, SRZ ;  /* 0x00000000002e7805 */ /* 0x000fe4000001ff00 */
[----:B------:R-:W-:Y:S01]  /*0140*/  CS2R R44, SRZ ;  /* 0x00000000002c7805 */ /* 0x000fe2000001ff00 */
[----:B---3--:R-:W-:Y:S01]  /*0150*/  USHF.L.U32 UR14, UR6, 0x4, URZ ;  /* 0x00000004060e7899 */ /* 0x008fe200080006ff */
[----:B------:R-:W-:Y:S01]  /*0160*/  CS2R R42, SRZ ;  /* 0x00000000002a7805 */ /* 0x000fe2000001ff00 */
[----:B------:R-:W-:Y:S01]  /*0170*/  ULOP3.LUT UP1, URZ, UR6, 0xf, URZ, 0xc0, !UPT ;  /* 0x0000000f06ff7892 */ /* 0x000fe2000f82c0ff */
[----:B------:R-:W-:Y:S01]  /*0180*/  CS2R R40, SRZ ;  /* 0x0000000000287805 */ /* 0x000fe2000001ff00 */
[----:B-1----:R-:W-:Y:S01]  /*0190*/  IMAD.U32 R134, RZ, RZ, UR4 ;  /* 0x00000004ff867e24 */ /* 0x002fe2000f8e00ff */
[----:B------:R-:W1:Y:S01]  /*01a0*/  S2UR UR4, SR_CgaCtaId ;  /* 0x00000000000479c3 */ /* 0x000e620000008800 */
[----:B------:R-:W-:-:S02]  /*01b0*/  CS2R R38, SRZ ;  /* 0x0000000000267805 */ /* 0x000fc4000001ff00 */
[----:B------:R-:W-:Y:S02]  /*01c0*/  CS2R R36, SRZ ;  /* 0x0000000000247805 */ /* 0x000fe4000001ff00 */
[----:B------:R-:W-:Y:S02]  /*01d0*/  CS2R R34, SRZ ;  /* 0x0000000000227805 */ /* 0x000fe4000001ff00 */
[----:B------:R-:W-:Y:S02]  /*01e0*/  LOP3.LUT R0, R134, 0x1, RZ, 0xc0, !PT ;  /* 0x0000000186007812 */ /* 0x000fe400078ec0ff */
[----:B------:R-:W-:Y:S02]  /*01f0*/  CS2R R50, SRZ ;  /* 0x0000000000327805 */ /* 0x000fe4000001ff00 */
[----:B------:R-:W-:Y:S01]  /*0200*/  CS2R R52, SRZ ;  /* 0x0000000000347805 */ /* 0x000fe2000001ff00 */
[----:B-----5:R-:W-:Y:S01]  /*0210*/  IMAD.U32 R136, RZ, RZ, UR5 ;  /* 0x00000005ff887e24 */ /* 0x020fe2000f8e00ff */
[----:B------:R-:W-:Y:S01]  /*0220*/  ISETP.NE.U32.AND P0, PT, R0, 0x1, PT ;  /* 0x000000010000780c */ /* 0x000fe20003f05070 */
[C---:B--2---:R-:W-:Y:S01]  /*0230*/  IMAD.SHL.U32 R133, R132.reuse, 0x2, RZ ;  /* 0x0000000284857824 */ /* 0x044fe200078e00ff */
[----:B------:R-:W-:Y:S01]  /*0240*/  SHF.R.U32.HI R150, RZ, 0x5, R132 ;  /* 0x00000005ff967819 */ /* 0x000fe20000011684 */
[C---:B------:R-:W-:Y:S01]  /*0250*/  IMAD.SHL.U32 R86, R132.reuse, 0x4, RZ ;  /* 0x0000000484567824 */ /* 0x040fe200078e00ff */
[C---:B------:R-:W-:Y:S01]  /*0260*/  LOP3.LUT R143, R132.reuse, 0x1f, RZ, 0xc0, !PT ;  /* 0x0000001f848f7812 */ /* 0x040fe200078ec0ff */
[----:B------:R-:W-:Y:S01]  /*0270*/  USHF.L.U64.HI UR5, UR6, 0x4, UR7 ;  /* 0x0000000406057899 */ /* 0x000fe20008010207 */
[----:B------:R-:W-:Y:S01]  /*0280*/  LOP3.LUT R0, R132, 0x7, RZ, 0xc0, !PT ;  /* 0x0000000784007812 */ /* 0x000fe200078ec0ff */
[C---:B------:R-:W-:Y:S01]  /*0290*/  IMAD.SHL.U32 R9, R150.reuse, 0x10, RZ ;  /* 0x0000001096097824 */ /* 0x040fe200078e00ff */
[----:B------:R-:W-:Y:S01]  /*02a0*/  SHF.R.U64 R141, R143, 0x2, RZ ;  /* 0x000000028f8d7819 */ /* 0x000fe200000012ff */
[----:B------:R-:W-:Y:S01]  /*02b0*/  IMAD.WIDE.U32 R6, R150, 0x20, RZ ;  /* 0x0000002096067825 */ /* 0x000fe200078e00ff */
[----:B------:R-:W-:-:S02]  /*02c0*/  LOP3.LUT R133, R0, 0x40, R133, 0xf8, !PT ;  /* 0x0000004000857812 */ /* 0x000fc400078ef885 */
[----:B------:R-:W-:Y:S02]  /*02d0*/  CS2R R54, SRZ ;  /* 0x0000000000367805 */ /* 0x000fe4000001ff00 */
[----:B------:R-:W-:Y:S01]  /*02e0*/  IADD3 R8, PT, PT, R141, 0x100, R9 ;  /* 0x000001008d087810 */ /* 0x000fe20007ffe009 */
[----:B------:R-:W2:Y:S01]  /*02f0*/  @!P0 LDC R138, c[0x0][0x374] ;  /* 0x0000dd00ff8a8b82 */ /* 0x000ea20000000800 */
[----:B------:R-:W3:Y:S01]  /*0300*/  LDCU UR8, c[0x0][0x370] ;  /* 0x00006e00ff0877ac */ /* 0x000ee20008000800 */
[----:B----4-:R-:W-:Y:S01]  /*0310*/  @!P0 LOP3.LUT R0, RZ, R4, RZ, 0x33, !PT ;  /* 0x00000004ff008212 */ /* 0x010fe200078e33ff */
[C---:B------:R-:W-:Y:S01]  /*0320*/  IMAD.IADD R10, R6.reuse, 0x1, R141 ;  /* 0x00000001060a7824 */ /* 0x040fe200078e028d */
[----:B------:R-:W-:Y:S01]  /*0330*/  LOP3.LUT R2, R143, 0xf, RZ, 0xc0, !PT ;  /* 0x0000000f8f027812 */ /* 0x000fe200078ec0ff */
[----:B-1----:R-:W-:Y:S01]  /*0340*/  ULEA UR4, UR4, UR9, 0x18 ;  /* 0x0000000904047291 */ /* 0x002fe2000f8ec0ff */
[----:B------:R-:W-:Y:S01]  /*0350*/  LOP3.LUT R96, R6, 0x3c0, RZ, 0xc0, !PT ;  /* 0x000003c006607812 */ /* 0x000fe200078ec0ff */
[----:B------:R-:W-:Y:S01]  /*0360*/  IMAD.WIDE.U32 R14, R141, UR6, RZ ;  /* 0x000000068d0e7c25 */ /* 0x000fe2000f8e00ff */
[----:B------:R-:W-:-:S02]  /*0370*/  LEA.HI R8, R8, R132, RZ, 0x1f ;  /* 0x0000008408087211 */ /* 0x000fc400078ff8ff */
[----:B------:R-:W-:Y:S02]  /*0380*/  CS2R R56, SRZ ;  /* 0x0000000000387805 */ /* 0x000fe4000001ff00 */
[----:B------:R-:W-:Y:S01]  /*0390*/  LEA.HI R5, R141, R132, RZ, 0x1f ;  /* 0x000000848d057211 */ /* 0x000fe200078ff8ff */
[----:B------:R-:W-:Y:S01]  /*03a0*/  IMAD.IADD R96, R2, 0x1, R96 ;  /* 0x0000000102607824 */ /* 0x000fe200078e0260 */
[----:B------:R-:W-:Y:S01]  /*03b0*/  LOP3.LUT R9, R9, R141, RZ, 0xfc, !PT ;  /* 0x0000008d09097212 */ /* 0x000fe200078efcff */
[----:B------:R-:W-:Y:S01]  /*03c0*/  IMAD.SHL.U32 R8, R8, 0x10, RZ ;  /* 0x0000001008087824 */ /* 0x000fe200078e00ff */
[----:B------:R-:W-:Y:S01]  /*03d0*/  LEA R10, R10, UR4, 0x6 ;  /* 0x000000040a0a7c11 */ /* 0x000fe2000f8e30ff */
[----:B------:R-:W-:Y:S01]  /*03e0*/  IMAD.SHL.U32 R5, R5, 0x10, RZ ;  /* 0x0000001005057824 */ /* 0x000fe200078e00ff */
[----:B------:R-:W-:Y:S02]  /*03f0*/  LEA R9, R9, UR4, 0x6 ;  /* 0x0000000409097c11 */ /* 0x000fe4000f8e30ff */
[----:B------:R-:W-:-:S02]  /*0400*/  CS2R R58, SRZ ;  /* 0x00000000003a7805 */ /* 0x000fc4000001ff00 */
[----:B------:R-:W-:Y:S02]  /*0410*/  LOP3.LUT R8, R8, 0x30, RZ, 0xc0, !PT ;  /* 0x0000003008087812 */ /* 0x000fe400078ec0ff */
[----:B------:R-:W-:Y:S02]  /*0420*/  CS2R R60, SRZ ;  /* 0x00000000003c7805 */ /* 0x000fe4000001ff00 */
[----:B------:R-:W-:Y:S02]  /*0430*/  LOP3.LUT R5, R5, 0x30, RZ, 0xc0, !PT ;  /* 0x0000003005057812 */ /* 0x000fe400078ec0ff */
[----:B------:R-:W-:Y:S02]  /*0440*/  CS2R R62, SRZ ;  /* 0x00000000003e7805 */ /* 0x000fe4000001ff00 */
[----:B------:R-:W-:Y:S02]  /*0450*/  LOP3.LUT R152, R86, 0x18, RZ, 0xc0, !PT ;  /* 0x0000001856987812 */ /* 0x000fe400078ec0ff */
[----:B------:R-:W-:Y:S01]  /*0460*/  CS2R R64, SRZ ;  /* 0x0000000000407805 */ /* 0x000fe2000001ff00 */
[----:B--2---:R-:W-:Y:S01]  /*0470*/  @!P0 IMAD.IADD R138, R0, 0x1, R138 ;  /* 0x00000001008a8824 */ /* 0x004fe200078e028a */
[----:B------:R-:W-:Y:S01]  /*0480*/  LOP3.LUT R118, R132, 0x8, RZ, 0xc0, !PT ;  /* 0x0000000884767812 */ /* 0x000fe200078ec0ff */
[----:B---3--:R-:W-:Y:S01]  /*0490*/  IMAD R0, R134, UR8, R136 ;  /* 0x0000000886007c24 */ /* 0x008fe2000f8e0288 */
[----:B------:R-:W1:Y:S01]  /*04a0*/  LDCU.128 UR8, c[0x0][0x380] ;  /* 0x00007000ff0877ac */ /* 0x000e620008000c00 */
[----:B------:R-:W-:-:S02]  /*04b0*/  @P0 IMAD.MOV.U32 R138, RZ, RZ, R4 ;  /* 0x000000ffff8a0224 */ /* 0x000fc400078e0004 */
[----:B------:R-:W-:-:S04]  /*04c0*/  IMAD.WIDE.U32 R2, R0, UR6, RZ ;  /* 0x0000000600027c25 */ /* 0x000fc8000f8e00ff */
[----:B------:R-:W-:Y:S01]  /*04d0*/  IMAD R0, R0, UR7, R3 ;  /* 0x0000000700007c24 */ /* 0x000fe2000f8e0203 */
[----:B------:R-:W-:Y:S01]  /*04e0*/  LEA.HI R3, R143, R152, RZ, 0x1f ;  /* 0x000000988f037211 */ /* 0x000fe200078ff8ff */
[----:B------:R-:W-:-:S03]  /*04f0*/  IMAD.WIDE.U32 R6, R138, 0x100, R6 ;  /* 0x000001008a067825 */ /* 0x000fc600078e0006 */
[----:B------:R-:W-:Y:S01]  /*0500*/  SHF.L.U64.HI R11, R2, 0x7, R0 ;  /* 0x00000007020b7819 */ /* 0x000fe20000010200 */
[----:B------:R-:W-:Y:S02]  /*0510*/  IMAD.IADD R4, R9, 0x1, R8 ;  /* 0x0000000109047824 */ /* 0x000fe400078e0208 */
[----:B------:R-:W-:Y:S02]  /*0520*/  IMAD R9, R141, UR7, R15 ;  /* 0x000000078d097c24 */ /* 0x000fe4000f8e020f */
[----:B------:R-:W-:Y:S02]  /*0530*/  IMAD R0, R7, UR6, RZ ;  /* 0x0000000607007c24 */ /* 0x000fe4000f8e02ff */
[----:B------:R-:W-:Y:S02]  /*0540*/  IMAD.MOV.U32 R8, RZ, RZ, R14 ;  /* 0x000000ffff087224 */ /* 0x000fe400078e000e */
[----:B------:R-:W-:Y:S02]  /*0550*/  IMAD.IADD R5, R10, 0x1, R5 ;  /* 0x000000010a057824 */ /* 0x000fe400078e0205 */
[----:B------:R-:W-:-:S02]  /*0560*/  IMAD.SHL.U32 R10, R2, 0x80, RZ ;  /* 0x00000080020a7824 */ /* 0x000fc400078e00ff */
[----:B------:R-:W-:Y:S02]  /*0570*/  IMAD.SHL.U32 R2, R132, 0x10, RZ ;  /* 0x0000001084027824 */ /* 0x000fe400078e00ff */
[----:B------:R-:W-:-:S03]  /*0580*/  IMAD.WIDE.U32 R12, R6, UR6, R8 ;  /* 0x00000006060c7c25 */ /* 0x000fc6000f8e0008 */
[----:B------:R-:W-:Y:S01]  /*0590*/  LOP3.LUT R2, R2, 0x30, RZ, 0xc0, !PT ;  /* 0x0000003002027812 */ /* 0x000fe200078ec0ff */
[----:B------:R-:W-:Y:S01]  /*05a0*/  IMAD R0, R6, UR7, R0 ;  /* 0x0000000706007c24 */ /* 0x000fe2000f8e0200 */
[----:B-1----:R-:W-:Y:S01]  /*05b0*/  LEA R7, P1, R12, UR8, 0x1 ;  /* 0x000000080c077c11 */ /* 0x002fe2000f8208ff */
[----:B------:R-:W-:Y:S01]  /*05c0*/  IMAD.WIDE.U32 R10, R150, UR14, R10 ;  /* 0x0000000e960a7c25 */ /* 0x000fe2000f8e000a */
[----:B------:R-:W-:-:S03]  /*05d0*/  USEL UR8, URZ, 0x1, !UP1 ;  /* 0x00000001ff087887 */ /* 0x000fc6000c800000 */
[----:B------:R-:W-:Y:S01]  /*05e0*/  IMAD.SHL.U32 R8, R3, 0x2, RZ ;  /* 0x0000000203087824 */ /* 0x000fe200078e00ff */
[----:B------:R-:W-:Y:S01]  /*05f0*/  IADD3 R3, P0, PT, R10, R14, RZ ;  /* 0x0000000e0a037210 */ /* 0x000fe20007f1e0ff */
[----:B------:R-:W-:Y:S01]  /*0600*/  IMAD.IADD R0, R13, 0x1, R0 ;  /* 0x000000010d007824 */ /* 0x000fe200078e0200 */
[----:B------:R-:W-:Y:S01]  /*0610*/  IADD3 R10, P2, PT, R2, R7, RZ ;  /* 0x00000007020a7210 */ /* 0x000fe20007f5e0ff */
[----:B------:R-:W-:Y:S01]  /*0620*/  IMAD R6, R150, UR5, RZ ;  /* 0x0000000596067c24 */ /* 0x000fe2000f8e02ff */
[----:B------:R-:W-:Y:S01]  /*0630*/  LOP3.LUT R8, R8, 0x30, RZ, 0xc0, !PT ;  /* 0x0000003008087812 */ /* 0x000fe200078ec0ff */
[----:B------:R-:W-:Y:S01]  /*0640*/  IMAD.IADD R137, R86, 0x1, R118 ;  /* 0x0000000156897824 */ /* 0x000fe200078e0276 */
[----:B------:R-:W-:Y:S02]  /*0650*/  LEA.HI.X R0, R12, UR9, R0, 0x1, P1 ;  /* 0x000000090c007c11 */ /* 0x000fe400088f0c00 */
[----:B------:R-:W-:Y:S01]  /*0660*/  IADD3.X R6, PT, PT, R9, R11, R6, P0, !PT ;  /* 0x0000000b09067210 */ /* 0x000fe200007fe406 */
[----:B------:R-:W-:Y:S01]  /*0670*/  VIADD R8, R8, UR4 ;  /* 0x0000000408087c36 */ /* 0x000fe20008000000 */
[C---:B------:R-:W-:Y:S01]  /*0680*/  LEA R7, P1, R3.reuse, UR10, 0x1 ;  /* 0x0000000a03077c11 */ /* 0x040fe2000f8208ff */
[----:B------:R-:W-:Y:S01]  /*0690*/  IMAD.X R11, RZ, RZ, R0, P2 ;  /* 0x000000ffff0b7224 */ /* 0x000fe200010e0600 */
[----:B------:R-:W-:Y:S01]  /*06a0*/  IADD3 R12, P0, PT, R10, UR14, RZ ;  /* 0x0000000e0a0c7c10 */ /* 0x000fe2000ff1e0ff */
[----:B------:R-:W-:Y:S01]  /*06b0*/  IMAD R96, R96, 0x40, R8 ;  /* 0x0000004060607824 */ /* 0x000fe200078e0208 */
[----:B------:R-:W-:Y:S01]  /*06c0*/  LEA.HI.X R6, R3, UR11, R6, 0x1, P1 ;  /* 0x0000000b03067c11 */ /* 0x000fe200088f0c06 */
[----:B------:R-:W-:Y:S01]  /*06d0*/  IMAD.SHL.U32 R137, R137, 0x2, RZ ;  /* 0x0000000289897824 */ /* 0x000fe200078e00ff */
[----:B------:R-:W-:Y:S01]  /*06e0*/  IADD3 R8, P1, PT, R12, UR14, RZ ;  /* 0x0000000e0c087c10 */ /* 0x000fe2000ff3e0ff */
[----:B------:R-:W-:Y:S01]  /*06f0*/  @!PT LDS RZ, [RZ] ;  /* 0x00000000fffff984 */ /* 0x000fe20000000800 */
[----:B------:R-:W-:Y:S01]  /*0700*/  @!PT LDS RZ, [RZ] ;  /* 0x00000000fffff984 */ /* 0x000fe20000000800 */
[----:B------:R-:W-:Y:S01]  /*0710*/  @!PT LDS RZ, [RZ] ;  /* 0x00000000fffff984 */ /* 0x000fe20000000800 */
[----:B------:R-:W-:Y:S01]  /*0720*/  LDGSTS.E.BYPASS.LTC256B.128 [R5], desc[UR12][R10.64] ;  /* 0x000000000a057fae */ /* 0x000fe2000b981b0c */
[----:B------:R-:W-:Y:S01]  /*0730*/  IADD3 R14, P2, PT, R7, R2, RZ ;  /* 0x00000002070e7210 */ /* 0x000fe20007f5e0ff */
[----:B------:R-:W-:Y:S01]  /*0740*/  IMAD.MOV.U32 R0, RZ, RZ, RZ ;  /* 0x000000ffff007224 */ /* 0x000fe200078e00ff */
[----:B------:R-:W-:-:S02]  /*0750*/  IADD3.X R13, PT, PT, R11, UR5, RZ, P0, !PT ;  /* 0x000000050b0d7c10 */ /* 0x000fc400087fe4ff */
[----:B------:R-:W-:Y:S01]  /*0760*/  IADD3 R2, P0, PT, R8, UR14, RZ ;  /* 0x0000000e08027c10 */ /* 0x000fe2000ff1e0ff */
[----:B------:R-:W-:Y:S01]  /*0770*/  IMAD.X R15, RZ, RZ, R6, P2 ;  /* 0x000000ffff0f7224 */ /* 0x000fe200010e0606 */
[----:B------:R-:W-:Y:S01]  /*0780*/  IADD3.X R9, PT, PT, R13, UR5, RZ, P1, !PT ;  /* 0x000000050d097c10 */ /* 0x000fe20008ffe4ff */
[----:B------:R-:W-:Y:S01]  /*0790*/  LDGSTS.E.BYPASS.LTC256B.128 [R5+0x200], desc[UR12][R12.64] ;  /* 0x002000000c057fae */ /* 0x000fe2000b981b0c */
[----:B------:R-:W-:Y:S02]  /*07a0*/  IADD3 R6, P1, PT, R14, UR14, RZ ;  /* 0x0000000e0e067c10 */ /* 0x000fe4000ff3e0ff */
[----:B------:R-:W-:Y:S01]  /*07b0*/  IADD3.X R3, PT, PT, R9, UR5, RZ, P0, !PT ;  /* 0x0000000509037c10 */ /* 0x000fe200087fe4ff */
[----:B------:R-:W-:Y:S01]  /*07c0*/  LDGSTS.E.BYPASS.LTC256B.128 [R5+0x400], desc[UR12][R8.64] ;  /* 0x0040000008057fae */ /* 0x000fe2000b981b0c */
[----:B------:R-:W-:Y:S01]  /*07d0*/  IADD3.X R7, PT, PT, R15, UR5, RZ, P1, !PT ;  /* 0x000000050f077c10 */ /* 0x000fe20008ffe4ff */
[----:B------:R-:W-:Y:S01]  /*07e0*/  USHF.R.U64 UR5, UR6, 0x4, UR7 ;  /* 0x0000000406057899 */ /* 0x000fe20008001207 */
[----:B------:R-:W-:Y:S01]  /*07f0*/  LOP3.LUT R137, R137, 0x30, RZ, 0xc0, !PT ;  /* 0x0000003089897812 */ /* 0x000fe200078ec0ff */
[----:B------:R-:W-:Y:S02]  /*0800*/  LDGSTS.E.BYPASS.LTC256B.128 [R5+0x600], desc[UR12][R2.64] ;  /* 0x0060000002057fae */ /* 0x000fe4000b981b0c */
[----:B------:R-:W-:-:S02]  /*0810*/  UIADD3 UR8, UP0, UPT, UR8, UR5, URZ ;  /* 0x0000000508087290 */ /* 0x000fc4000ff1e0ff */
[----:B------:R-:W-:Y:S01]  /*0820*/  LDGSTS.E.BYPASS.LTC256B.128 [R4+0x4000], desc[UR12][R14.64] ;  /* 0x040000000e047fae */ /* 0x000fe2000b981b0c */
[----:B------:R-:W-:Y:S01]  /*0830*/  VIADD R84, R137, UR4 ;  /* 0x0000000489547c36 */ /* 0x000fe20008000000 */
[----:B------:R-:W-:Y:S02]  /*0840*/  ULEA.HI.X UR5, UR7, URZ, URZ, 0x1c, UP0 ;  /* 0x000000ff07057291 */ /* 0x000fe400080fe4ff */
[----:B------:R-:W-:Y:S01]  /*0850*/  LDGSTS.E.BYPASS.LTC256B.128 [R4+0x4200], desc[UR12][R6.64] ;  /* 0x0420000006047fae */ /* 0x000fe2000b981b0c */
[----:B------:R-:W-:Y:S01]  /*0860*/  IMAD R84, R133, 0x40, R84 ;  /* 0x0000004085547824 */ /* 0x000fe200078e0254 */
[----:B------:R-:W-:Y:S02]  /*0870*/  UISETP.GE.U32.AND UP0, UPT, UR8, 0x9, UPT ;  /* 0x000000090800788c */ /* 0x000fe4000bf06070 */
[----:B------:R-:W0:Y:S02]  /*0880*/  LDGDEPBAR ;  /* 0x00000000000079af */ /* 0x000e240000000000 */
[----:B------:R-:W-:-:S02]  /*0890*/  UISETP.GE.U32.AND.EX UP0, UPT, UR5, URZ, UPT, UP0 ;  /* 0x000000ff0500728c */ /* 0x000fc4000bf06100 */
[----:B------:R-:W-:Y:S04]  /*08a0*/  LDGSTS.E.BYPASS.LTC256B.128 [R5+0x6000], desc[UR12][R10.64+0x40] ;  /* 0x060000400a057fae */ /* 0x000fe8000b981b0c */
[----:B------:R-:W-:Y:S04]  /*08b0*/  LDGSTS.E.BYPASS.LTC256B.128 [R5+0x6200], desc[UR12][R12.64+0x40] ;  /* 0x062000400c057fae */ /* 0x000fe8000b981b0c */
[----:B------:R-:W-:Y:S04]  /*08c0*/  LDGSTS.E.BYPASS.LTC256B.128 [R5+0x6400], desc[UR12][R8.64+0x40] ;  /* 0x0640004008057fae */ /* 0x000fe8000b981b0c */
[----:B------:R-:W-:Y:S04]  /*08d0*/  LDGSTS.E.BYPASS.LTC256B.128 [R5+0x6600], desc[UR12][R2.64+0x40] ;  /* 0x0660004002057fae */ /* 0x000fe8000b981b0c */
[----:B------:R-:W-:Y:S04]  /*08e0*/  LDGSTS.E.BYPASS.LTC256B.128 [R4+0xa000], desc[UR12][R14.64+0x40] ;  /* 0x0a0000400e047fae */ /* 0x000fe8000b981b0c */
[----:B------:R-:W-:Y:S04]  /*08f0*/  LDGSTS.E.BYPASS.LTC256B.128 [R4+0xa200], desc[UR12][R6.64+0x40] ;  /* 0x0a20004006047fae */ /* 0x000fe8000b981b0c */
[----:B------:R-:W0:Y:S04]  /*0900*/  LDGDEPBAR ;  /* 0x00000000000079af */ /* 0x000e280000000000 */
[----:B------:R-:W-:Y:S04]  /*0910*/  LDGSTS.E.BYPASS.LTC256B.128 [R5+0xc000], desc[UR12][R10.64+0x80] ;  /* 0x0c0000800a057fae */ /* 0x000fe8000b981b0c */
[----:B------:R-:W-:Y:S04]  /*0920*/  LDGSTS.E.BYPASS.LTC256B.128 [R5+0xc200], desc[UR12][R12.64+0x80] ;  /* 0x0c2000800c057fae */ /* 0x000fe8000b981b0c */
[----:B------:R-:W-:Y:S04]  /*0930*/  LDGSTS.E.BYPASS.LTC256B.128 [R5+0xc400], desc[UR12][R8.64+0x80] ;  /* 0x0c40008008057fae */ /* 0x000fe8000b981b0c */
[----:B------:R-:W-:Y:S04]  /*0940*/  LDGSTS.E.BYPASS.LTC256B.128 [R5+0xc600], desc[UR12][R2.64+0x80] ;  /* 0x0c60008002057fae */ /* 0x000fe8000b981b0c */
[----:B------:R-:W-:Y:S04]  /*0950*/  LDGSTS.E.BYPASS.LTC256B.128 [R4+0x10000], desc[UR12][R14.64+0x80] ;  /* 0x100000800e047fae */ /* 0x000fe8000b981b0c */
[----:B------:R-:W-:Y:S04]  /*0960*/  LDGSTS.E.BYPASS.LTC256B.128 [R4+0x10200], desc[UR12][R6.64+0x80] ;  /* 0x1020008006047fae */ /* 0x000fe8000b981b0c */
[----:B------:R-:W0:Y:S04]  /*0970*/  LDGDEPBAR ;  /* 0x00000000000079af */ /* 0x000e280000000000 */
[----:B------:R1:W-:Y:S04]  /*0980*/  LDGSTS.E.BYPASS.LTC256B.128 [R5+0x12000], desc[UR12][R10.64+0xc0] ;  /* 0x120000c00a057fae */ /* 0x0003e8000b981b0c */
[----:B------:R2:W-:Y:S04]  /*0990*/  LDGSTS.E.BYPASS.LTC256B.128 [R5+0x12200], desc[UR12][R12.64+0xc0] ;  /* 0x122000c00c057fae */ /* 0x0005e8000b981b0c */
[----:B------:R3:W-:Y:S04]  /*09a0*/  LDGSTS.E.BYPASS.LTC256B.128 [R5+0x12400], desc[UR12][R8.64+0xc0] ;  /* 0x124000c008057fae */ /* 0x0007e8000b981b0c */
[----:B------:R4:W-:Y:S04]  /*09b0*/  LDGSTS.E.BYPASS.LTC256B.128 [R5+0x12600], desc[UR12][R2.64+0xc0] ;  /* 0x126000c002057fae */ /* 0x0009e8000b981b0c */
[----:B------:R5:W-:Y:S04]  /*09c0*/  LDGSTS.E.BYPASS.LTC256B.128 [R4+0x16000], desc[UR12][R14.64+0xc0] ;  /* 0x160000c00e047fae */ /* 0x000be8000b981b0c */
[----:B------:R5:W-:Y:S04]  /*09d0*/  LDGSTS.E.BYPASS.LTC256B.128 [R4+0x16200], desc[UR12][R6.64+0xc0] ;  /* 0x162000c006047fae */ /* 0x000be8000b981b0c */
[----:B------:R-:W0:Y:S01]  /*09e0*/  LDGDEPBAR ;  /* 0x00000000000079af */ /* 0x000e220000000000 */
[----:B-1----:R-:W-:-:S02]  /*09f0*/  CS2R R10, SRZ ;  /* 0x00000000000a7805 */ /* 0x002fc4000001ff00 */
[----:B--2---:R-:W-:Y:S02]  /*0a00*/  CS2R R12, SRZ ;  /* 0x00000000000c7805 */ /* 0x004fe4000001ff00 */
[----:B---3--:R-:W-:Y:S02]  /*0a10*/  CS2R R8, SRZ ;  /* 0x0000000000087805 */ /* 0x008fe4000001ff00 */
[----:B----4-:R-:W-:Y:S02]  /*0a20*/  CS2R R2, SRZ ;  /* 0x0000000000027805 */ /* 0x010fe4000001ff00 */
[----:B-----5:R-:W-:Y:S02]  /*0a30*/  CS2R R14, SRZ ;  /* 0x00000000000e7805 */ /* 0x020fe4000001ff00 */
[----:B------:R-:W-:Y:S01]  /*0a40*/  CS2R R6, SRZ ;  /* 0x0000000000067805 */ /* 0x000fe2000001ff00 */
[----:B------:R-:W-:-:S04]  /*0a50*/  DEPBAR.LE SB0, 0x3 ;  /* 0x000080c00000791a */ /* 0x000fc80000000000 */
[----:B------:R-:W-:Y:S01]  /*0a60*/  BAR.SYNC.DEFER_BLOCKING 0x0 ;  /* 0x0000000000007b1d */ /* 0x000fe20000010000 */
[----:B------:R-:W-:-:S05]  /*0a70*/  CS2R R4, SRZ ;  /* 0x0000000000047805 */ /* 0x000fca000001ff00 */
[----:B------:R1:W2:Y:S04]  /*0a80*/  LDSM.16.M88.2 R66, [R84+0x4000] ;  /* 0x004000005442783b */ /* 0x0002a80000000100 */
[----:B------:R1:W3:Y:S04]  /*0a90*/  LDSM.16.M88.2 R72, [R84+0x4200] ;  /* 0x004200005448783b */ /* 0x0002e80000000100 */
[----:B------:R1:W4:Y:S04]  /*0aa0*/  LDSM.16.M88.2 R74, [R84+0x4400] ;  /* 0x00440000544a783b */ /* 0x0003280000000100 */
[----:B------:R1:W5:Y:S04]  /*0ab0*/  LDSM.16.M88.2 R76, [R84+0x4600] ;  /* 0x00460000544c783b */ /* 0x0003680000000100 */
[----:B------:R1:W1:Y:S04]  /*0ac0*/  LDSM.16.M88.2 R78, [R84+0x4800] ;  /* 0x00480000544e783b */ /* 0x0002680000000100 */
[----:B------:R1:W1:Y:S04]  /*0ad0*/  LDSM.16.M88.2 R80, [R84+0x4a00] ;  /* 0x004a00005450783b */ /* 0x0002680000000100 */
[----:B------:R1:W1:Y:S04]  /*0ae0*/  LDSM.16.M88.2 R82, [R84+0x4c00] ;  /* 0x004c00005452783b */ /* 0x0002680000000100 */
[----:B------:R1:W1:Y:S04]  /*0af0*/  LDSM.16.M88.4 R68, [R96] ;  /* 0x000000006044783b */ /* 0x0002680000000200 */
[----:B------:R1:W1:Y:S04]  /*0b00*/  LDSM.16.M88.4 R88, [R96+0x400] ;  /* 0x000400006058783b */ /* 0x0002680000000200 */
[----:B------:R1:W1:Y:S04]  /*0b10*/  LDSM.16.M88.4 R92, [R96+0x800] ;  /* 0x00080000605c783b */ /* 0x0002680000000200 */
[----:B------:R-:W1:Y:S04]  /*0b20*/  LDSM.16.M88.2 R84, [R84+0x4e00] ;  /* 0x004e00005454783b */ /* 0x000e680000000100 */
[----:B------:R-:W1:Y:S01]  /*0b30*/  LDSM.16.M88.4 R96, [R96+0xc00] ;  /* 0x000c00006060783b */ /* 0x000e620000000200 */
[----:B--23--:R-:W-:Y:S05]  /*0b40*/  BRA.U !UP0, `(.L_x_0) ;  /* 0x0000000d08c47547 */ /* 0x00cfea000b800000 */
[----:B------:R-:W-:Y:S01]  /*0b50*/  IMAD.WIDE.U32 R156, R138, 0x100, RZ ;  /* 0x000001008a9c7825 */ /* 0x000fe200078e00ff */
[----:B------:R-:W2:Y:S01]  /*0b60*/  LDC.64 R100, c[0x0][0x380] ;  /* 0x0000e000ff647b82 */ /* 0x000ea20000000a00 */
[----:B------:R-:W-:Y:S01]  /*0b70*/  LOP3.LUT R146, R132, 0x3e0, RZ, 0xc0, !PT ;  /* 0x000003e084927812 */ /* 0x000fe200078ec0ff */
[----:B------:R-:W3:Y:S01]  /*0b80*/  LDCU.64 UR8, c[0x0][0x380] ;  /* 0x00007000ff0877ac */ /* 0x000ee20008000a00 */
[----:B------:R-:W-:Y:S01]  /*0b90*/  SHF.R.U32.HI R119, RZ, 0x1, R132 ;  /* 0x00000001ff777819 */ /* 0x000fe20000011684 */
[----:B------:R-:W1:Y:S01]  /*0ba0*/  S2R R134, SR_CTAID.Z ;  /* 0x0000000000867919 */ /* 0x000e620000002700 */
[----:B------:R-:W-:Y:S01]  /*0bb0*/  LOP3.LUT R0, R141, R156, RZ, 0xfc, !PT ;  /* 0x0000009c8d007212 */ /* 0x000fe200078efcff */
[----:B------:R-:W-:Y:S01]  /*0bc0*/  IMAD.WIDE.U32 R150, R150, 0x10, RZ ;  /* 0x0000001096967825 */ /* 0x000fe200078e00ff */
[----:B------:R-:W-:Y:S01]  /*0bd0*/  LOP3.LUT R119, R119, 0x8, RZ, 0xc0, !PT ;  /* 0x0000000877777812 */ /* 0x000fe200078ec0ff */
[----:B------:R-:W1:Y:S01]  /*0be0*/  S2R R136, SR_CTAID.X ;  /* 0x0000000000887919 */ /* 0x000e620000002500 */
[----:B------:R-:W-:Y:S01]  /*0bf0*/  IADD3 R0, P0, PT, R146, R0, RZ ;  /* 0x0000000092007210 */ /* 0x000fe20007f1e0ff */
[--C-:B------:R-:W-:Y:S01]  /*0c00*/  IMAD.IADD R137, R86, 0x1, R118.reuse ;  /* 0x0000000156897824 */ /* 0x100fe200078e0276 */
[C---:B------:R-:W-:Y:S01]  /*0c10*/  IADD3 R119, PT, PT, R152.reuse, R119, RZ ;  /* 0x0000007798777210 */ /* 0x040fe20007ffe0ff */
[----:B------:R-:W-:Y:S01]  /*0c20*/  IMAD.IADD R118, R152, 0x1, R118 ;  /* 0x0000000198767824 */ /* 0x000fe200078e0276 */
[----:B------:R-:W-:Y:S01]  /*0c30*/  LEA.HI R152, R143, R152, RZ, 0x1f ;  /* 0x000000988f987211 */ /* 0x000fe200078ff8ff */
[----:B------:R-:W-:Y:S01]  /*0c40*/  IMAD.X R156, RZ, RZ, R157, P0 ;  /* 0x000000ffff9c7224 */ /* 0x000fe200000e069d */
[----:B------:R-:W-:Y:S01]  /*0c50*/  IADD3 R153, PT, PT, R141, 0x100, R150 ;  /* 0x000001008d997810 */ /* 0x000fe20007ffe096 */
[----:B------:R-:W-:Y:S01]  /*0c60*/  IMAD.SHL.U32 R154, R0, 0x2, RZ ;  /* 0x00000002009a7824 */ /* 0x000fe200078e00ff */
[----:B------:R-:W-:Y:S01]  /*0c70*/  LEA R118, R118, 0x20, 0x1 ;  /* 0x0000002076767811 */ /* 0x000fe200078e08ff */
[----:B------:R-:W-:Y:S01]  /*0c80*/  IMAD R139, R156, UR6, RZ ;  /* 0x000000069c8b7c24 */ /* 0x000fe2000f8e02ff */
[----:B------:R-:W-:Y:S01]  /*0c90*/  SHF.L.U64.HI R156, R0, 0x1, R156 ;  /* 0x00000001009c7819 */ /* 0x000fe2000001029c */
[----:B------:R-:W-:Y:S01]  /*0ca0*/  IMAD.SHL.U32 R137, R137, 0x2, RZ ;  /* 0x0000000289897824 */ /* 0x000fe200078e00ff */
[----:B------:R-:W-:Y:S01]  /*0cb0*/  LOP3.LUT R160, R154, 0x10, RZ, 0xfc, !PT ;  /* 0x000000109aa07812 */ /* 0x000fe200078efcff */
[----:B------:R-:W-:Y:S01]  /*0cc0*/  IMAD.WIDE.U32 R102, R0, UR6, RZ ;  /* 0x0000000600667c25 */ /* 0x000fe2000f8e00ff */
[C---:B------:R-:W-:Y:S01]  /*0cd0*/  LOP3.LUT R157, R154.reuse, 0x20, RZ, 0xfc, !PT ;  /* 0x000000209a9d7812 */ /* 0x040fe200078efcff */
[----:B------:R-:W-:Y:S01]  /*0ce0*/  USHF.R.U64 UR5, UR6, 0x4, UR7 ;  /* 0x0000000406057899 */ /* 0x000fe20008001207 */
[----:B------:R-:W-:Y:S01]  /*0cf0*/  LOP3.LUT R154, R154, 0x30, RZ, 0xfc, !PT ;  /* 0x000000309a9a7812 */ /* 0x000fe200078efcff */
[----:B------:R-:W-:Y:S01]  /*0d00*/  IMAD R156, R156, UR6, RZ ;  /* 0x000000069c9c7c24 */ /* 0x000fe2000f8e02ff */
[-C--:B------:R-:W-:Y:S01]  /*0d10*/  LEA.HI R153, R153, R132.reuse, RZ, 0x1f ;  /* 0x0000008499997211 */ /* 0x080fe200078ff8ff */
[----:B------:R-:W-:Y:S01]  /*0d20*/  IMAD.SHL.U32 R152, R152, 0x2, RZ ;  /* 0x0000000298987824 */ /* 0x000fe200078e00ff */
[----:B------:R-:W-:Y:S01]  /*0d30*/  LOP3.LUT R137, R137, 0x30, RZ, 0xc0, !PT ;  /* 0x0000003089897812 */ /* 0x000fe200078ec0ff */
[----:B------:R-:W-:Y:S01]  /*0d40*/  IMAD R139, R0, UR7, R139 ;  /* 0x00000007008b7c24 */ /* 0x000fe2000f8e028b */
[----:B------:R-:W-:Y:S01]  /*0d50*/  LEA R119, R119, 0x20, 0x1 ;  /* 0x0000002077777811 */ /* 0x000fe200078e08ff */
[--C-:B--2---:R-:W-:Y:S01]  /*0d60*/  IMAD.WIDE.U32 R162, R160, UR6, R100.reuse ;  /* 0x00000006a0a27c25 */ /* 0x104fe2000f8e0064 */
[----:B------:R-:W-:Y:S01]  /*0d70*/  LEA.HI R148, R141, R132, RZ, 0x1f ;  /* 0x000000848d947211 */ /* 0x000fe200078ff8ff */
[----:B------:R-:W-:Y:S01]  /*0d80*/  UMOV UR14, 0x8 ;  /* 0x00000008000e7882 */ /* 0x000fe20000000000 */
[----:B---3--:R-:W-:Y:S01]  /*0d90*/  LEA R140, P0, R102, UR8, 0x1 ;  /* 0x00000008668c7c11 */ /* 0x008fe2000f8008ff */
[----:B------:R-:W-:Y:S01]  /*0da0*/  IMAD.WIDE.U32 R158, R157, UR6, R100 ;  /* 0x000000069d9e7c25 */ /* 0x000fe2000f8e0064 */
[----:B------:R-:W-:Y:S01]  /*0db0*/  USEL UR8, URZ, 0x1, !UP1 ;  /* 0x00000001ff087887 */ /* 0x000fe2000c800000 */
[----:B------:R-:W-:-:S02]  /*0dc0*/  LOP3.LUT R143, R143, 0x3, RZ, 0xc0, !PT ;  /* 0x000000038f8f7812 */ /* 0x000fc400078ec0ff */
[--C-:B------:R-:W-:Y:S01]  /*0dd0*/  IMAD R160, R160, UR7, R156.reuse ;  /* 0x00000007a0a07c24 */ /* 0x100fe2000f8e029c */
[----:B------:R-:W-:Y:S01]  /*0de0*/  LOP3.LUT R118, R118, 0x30, RZ, 0xc0, !PT ;  /* 0x0000003076767812 */ /* 0x000fe200078ec0ff */
[--C-:B------:R-:W-:Y:S01]  /*0df0*/  IMAD R157, R157, UR7, R156.reuse ;  /* 0x000000079d9d7c24 */ /* 0x100fe2000f8e029c */
[----:B------:R-:W-:Y:S01]  /*0e00*/  LOP3.LUT R152, R152, 0x30, RZ, 0xc0, !PT ;  /* 0x0000003098987812 */ /* 0x000fe200078ec0ff */
[C---:B------:R-:W-:Y:S01]  /*0e10*/  IMAD R156, R154.reuse, UR7, R156 ;  /* 0x000000079a9c7c24 */ /* 0x040fe2000f8e029c */
[----:B------:R-:W-:Y:S01]  /*0e20*/  IADD3 R149, PT, PT, R137, UR4, RZ ;  /* 0x0000000489957c10 */ /* 0x000fe2000fffe0ff */
[----:B------:R-:W-:Y:S01]  /*0e30*/  IMAD.SHL.U32 R153, R153, 0x10, RZ ;  /* 0x0000001099997824 */ /* 0x000fe200078e00ff */
[----:B------:R-:W-:Y:S01]  /*0e40*/  LOP3.LUT R119, R119, 0x30, RZ, 0xc0, !PT ;  /* 0x0000003077777812 */ /* 0x000fe200078ec0ff */
[----:B------:R-:W-:Y:S01]  /*0e50*/  IMAD.WIDE.U32 R154, R154, UR6, R100 ;  /* 0x000000069a9a7c25 */ /* 0x000fe2000f8e0064 */
[----:B------:R-:W-:Y:S01]  /*0e60*/  LOP3.LUT R132, R146, 0x1f, R132, 0xf8, !PT ;  /* 0x0000001f92847812 */ /* 0x000fe200078ef884 */
[----:B------:R-:W-:Y:S01]  /*0e70*/  UIADD3 UR8, UP0, UPT, UR8, UR5, URZ ;  /* 0x0000000508087290 */ /* 0x000fe2000ff1e0ff */
[----:B------:R-:W-:Y:S01]  /*0e80*/  SHF.L.U32 R148, R148, 0x4, RZ ;  /* 0x0000000494947819 */ /* 0x000fe200000006ff */
[----:B------:R-:W-:Y:S01]  /*0e90*/  IMAD.IADD R139, R103, 0x1, R139 ;  /* 0x00000001678b7824 */ /* 0x000fe200078e028b */
[----:B------:R-:W-:Y:S01]  /*0ea0*/  LOP3.LUT R147, R150, R141, RZ, 0xfc, !PT ;  /* 0x0000008d96937212 */ /* 0x000fe200078efcff */
[----:B------:R-:W-:Y:S01]  /*0eb0*/  IMAD.MOV.U32 R0, RZ, RZ, RZ ;  /* 0x000000ffff007224 */ /* 0x000fe200078e00ff */
[----:B------:R-:W-:Y:S01]  /*0ec0*/  SHF.L.U64.HI R142, R143, 0x4, RZ ;  /* 0x000000048f8e7819 */ /* 0x000fe200000102ff */
[----:B------:R-:W-:Y:S01]  /*0ed0*/  IMAD.MOV.U32 R135, RZ, RZ, RZ ;  /* 0x000000ffff877224 */ /* 0x000fe200078e00ff */
[----:B------:R-:W-:Y:S01]  /*0ee0*/  MOV R17, RZ ;  /* 0x000000ff00117202 */ /* 0x000fe20000000f00 */
[----:B------:R-:W-:Y:S01]  /*0ef0*/  IMAD.MOV.U32 R145, RZ, RZ, 0x4 ;  /* 0x00000004ff917424 */ /* 0x000fe200078e00ff */
[----:B------:R-:W-:Y:S01]  /*0f00*/  LOP3.LUT R132, R132, 0x3cf, RZ, 0xc0, !PT ;  /* 0x000003cf84847812 */ /* 0x000fe200078ec0ff */
[----:B------:R-:W-:Y:S01]  /*0f10*/  IMAD.MOV.U32 R144, RZ, RZ, RZ ;  /* 0x000000ffff907224 */ /* 0x000fe200078e00ff */
[----:B------:R-:W-:Y:S01]  /*0f20*/  LOP3.LUT R148, R148, 0x30, RZ, 0xc0, !PT ;  /* 0x0000003094947812 */ /* 0x000fe200078ec0ff */
[----:B------:R-:W-:Y:S01]  /*0f30*/  IMAD.IADD R146, R146, 0x1, R141 ;  /* 0x0000000192927824 */ /* 0x000fe200078e028d */
[----:B------:R-:W-:Y:S01]  /*0f40*/  LEA R147, R147, UR4, 0x6 ;  /* 0x0000000493937c11 */ /* 0x000fe2000f8e30ff */
[----:B------:R-:W-:Y:S01]  /*0f50*/  IMAD.SHL.U32 R143, R143, 0x10, RZ ;  /* 0x000000108f8f7824 */ /* 0x000fe200078e00ff */
[----:B------:R-:W-:Y:S01]  /*0f60*/  LOP3.LUT R153, R153, 0x30, RZ, 0xc0, !PT ;  /* 0x0000003099997812 */ /* 0x000fe200078ec0ff */
[----:B------:R-:W-:Y:S01]  /*0f70*/  VIADD R118, R118, UR4 ;  /* 0x0000000476767c36 */ /* 0x000fe20008000000 */
[----:B------:R-:W-:Y:S01]  /*0f80*/  IADD3 R160, PT, PT, R163, R160, RZ ;  /* 0x000000a0a3a07210 */ /* 0x000fe20007ffe0ff */
[----:B------:R-:W-:Y:S01]  /*0f90*/  VIADD R152, R152, UR4 ;  /* 0x0000000498987c36 */ /* 0x000fe20008000000 */
[----:B------:R-:W-:Y:S01]  /*0fa0*/  LEA.HI.X R139, R102, UR9, R139, 0x1, P0 ;  /* 0x00000009668b7c11 */ /* 0x000fe200080f0c8b */
[----:B------:R-:W-:Y:S01]  /*0fb0*/  IMAD R149, R133, 0x40, R149 ;  /* 0x0000004085957824 */ /* 0x000fe200078e0295 */
[----:B------:R-:W-:Y:S01]  /*0fc0*/  ULEA.HI.X UR5, UR7, URZ, URZ, 0x1c, UP0 ;  /* 0x000000ff07057291 */ /* 0x000fe200080fe4ff */
[----:B------:R-:W-:Y:S01]  /*0fd0*/  VIADD R119, R119, UR4 ;  /* 0x0000000477777c36 */ /* 0x000fe20008000000 */
[----:B------:R-:W-:Y:S01]  /*0fe0*/  UMOV UR9, URZ ;  /* 0x000000ff00097c82 */ /* 0x000fe20008000000 */
[----:B------:R-:W-:-:S02]  /*0ff0*/  IMAD.IADD R157, R159, 0x1, R157 ;  /* 0x000000019f9d7824 */ /* 0x000fc400078e029d */
[----:B------:R-:W-:Y:S01]  /*1000*/  IMAD.IADD R156, R155, 0x1, R156 ;  /* 0x000000019b9c7824 */ /* 0x000fe200078e029c */
[----:B-1----:R-:W2:Y:S06]  /*1010*/  LDC.64 R164, c[0x0][0x388] ;  /* 0x0000e200ffa47b82 */ /* 0x002eac0000000a00 */
.L_x_1:
[C---:B-1----:R-:W-:Y:S01]  /*1020*/  HMMA.16816.F16 R64, R68.reuse, R66, R64 ;  /* 0x000000424440723c */ /* 0x042fe20000000840 */
[----:B--2---:R-:W2:Y:S03]  /*1030*/  LDCU UR15, c[0x0][0x370] ;  /* 0x00006e00ff0f77ac */ /* 0x004ea60008000800 */
[C---:B------:R-:W-:Y:S01]  /*1040*/  IMAD R86, R0.reuse, 0x180, RZ ;  /* 0x0000018000567824 */ /* 0x040fe200078e02ff */
[----:B------:R-:W-:Y:S01]  /*1050*/  UIADD3 UR14, UP0, UPT, UR14, 0x2, URZ ;  /* 0x000000020e0e7890 */ /* 0x000fe2000ff1e0ff */
[----:B------:R-:W-:Y:S02]  /*1060*/  IMAD R128, R0, 0x180, R132 ;  /* 0x0000018000807824 */ /* 0x000fe400078e0284 */
[C---:B------:R-:W-:Y:S01]  /*1070*/  HMMA.16816.F16 R62, R68.reuse, R72, R62 ;  /* 0x00000048443e723c */ /* 0x040fe2000000083e */
[----:B------:R-:W-:Y:S01]  /*1080*/  UIADD3.X UR9, UPT, UPT, URZ, UR9, URZ, UP0, !UPT ;  /* 0x00000009ff097290 */ /* 0x000fe200087fe4ff */
[----:B------:R-:W-:Y:S01]  /*1090*/  LOP3.LUT R86, R133, R86, RZ, 0xfc, !PT ;  /* 0x0000005685567212 */ /* 0x000fe200078efcff */
[----:B------:R-:W-:Y:S01]  /*10a0*/  IMAD R128, R128, 0x40, R119 ;  /* 0x0000004080807824 */ /* 0x000fe200078e0277 */
[----:B------:R-:W-:Y:S03]  /*10b0*/  UISETP.GE.U32.AND UP0, UPT, UR14, UR8, UPT ;  /* 0x000000080e00728c */ /* 0x000fe6000bf06070 */
[----:B------:R-:W-:Y:S01]  /*10c0*/  IMAD R116, R86, 0x40, R118 ;  /* 0x0000004056747824 */ /* 0x000fe200078e0276 */
[C---:B----4-:R-:W-:Y:S01]  /*10d0*/  HMMA.16816.F16 R60, R68.reuse, R74, R60 ;  /* 0x0000004a443c723c */ /* 0x050fe2000000083c */
[----:B------:R-:W-:Y:S01]  /*10e0*/  LDSM.16.M88.4 R100, [R128] ;  /* 0x000000008064783b */ /* 0x000fe20000000200 */
[----:B------:R-:W-:Y:S06]  /*10f0*/  UISETP.GE.U32.AND.EX UP0, UPT, UR9, UR5, UPT, UP0 ;  /* 0x000000050900728c */ /* 0x000fec000bf06100 */
[C---:B-----5:R-:W-:Y:S01]  /*1100*/  HMMA.16816.F16 R58, R68.reuse, R76, R58 ;  /* 0x0000004c443a723c */ /* 0x060fe2000000083a */
[----:B------:R-:W1:Y:S06]  /*1110*/  LDSM.16.M88.2 R86, [R116+0x4000] ;  /* 0x004000007456783b */ /* 0x000e6c0000000100 */
[----:B------:R-:W1:Y:S01]  /*1120*/  LDSM.16.M88.2 R104, [R116+0x4200] ;  /* 0x004200007468783b */ /* 0x000e620000000100 */
[C---:B------:R-:W-:Y:S05]  /*1130*/  HMMA.16816.F16 R56, R68.reuse, R78, R56 ;  /* 0x0000004e4438723c */ /* 0x040fea0000000838 */
[----:B------:R-:W1:Y:S03]  /*1140*/  LDSM.16.M88.2 R106, [R116+0x4400] ;  /* 0x00440000746a783b */ /* 0x000e660000000100 */
[C---:B------:R-:W-:Y:S03]  /*1150*/  HMMA.16816.F16 R54, R68.reuse, R80, R54 ;  /* 0x000000504436723c */ /* 0x040fe60000000836 */
[----:B------:R-:W1:Y:S05]  /*1160*/  LDSM.16.M88.2 R108, [R116+0x4600] ;  /* 0x00460000746c783b */ /* 0x000e6a0000000100 */
[C---:B------:R-:W-:Y:S01]  /*1170*/  HMMA.16816.F16 R52, R68.reuse, R82, R52 ;  /* 0x000000524434723c */ /* 0x040fe20000000834 */
[----:B------:R-:W1:Y:S06]  /*1180*/  LDSM.16.M88.2 R110, [R116+0x4800] ;  /* 0x00480000746e783b */ /* 0x000e6c0000000100 */
[----:B------:R-:W1:Y:S01]  /*1190*/  LDSM.16.M88.2 R112, [R116+0x4a00] ;  /* 0x004a00007470783b */ /* 0x000e620000000100 */
[-C--:B------:R-:W-:Y:S02]  /*11a0*/  HMMA.16816.F16 R50, R68, R84.reuse, R50 ;  /* 0x000000544432723c */ /* 0x080fe40000000832 */
[----:B--2---:R-:W-:Y:S02]  /*11b0*/  IMAD R68, R134, UR15, R136 ;  /* 0x0000000f86447c24 */ /* 0x004fe4000f8e0288 */
[----:B------:R-:W-:Y:S01]  /*11c0*/  IMAD R69, R145, 0x180, R146 ;  /* 0x0000018091457824 */ /* 0x000fe200078e0292 */
[----:B------:R-:W1:Y:S02]  /*11d0*/  LDSM.16.M88.2 R114, [R116+0x4c00] ;  /* 0x004c00007472783b */ /* 0x000e640000000100 */
[C---:B------:R-:W-:Y:S01]  /*11e0*/  LEA R70, P0, R68.reuse, RZ, 0x7 ;  /* 0x000000ff44467211 */ /* 0x040fe200078038ff */
[C---:B------:R-:W-:Y:S03]  /*11f0*/  HMMA.16816.F16 R48, R88.reuse, R84, R48 ;  /* 0x000000545830723c */ /* 0x040fe60000000830 */
[----:B------:R-:W1:Y:S01]  /*1200*/  LDSM.16.M88.2 R116, [R116+0x4e00] ;  /* 0x004e00007474783b */ /* 0x000e620000000100 */
[----:B------:R-:W-:Y:S02]  /*1210*/  LEA.HI.X R71, R68, RZ, RZ, 0x7, P0 ;  /* 0x000000ff44477211 */ /* 0x000fe400000f3cff */
[----:B------:R-:W-:Y:S02]  /*1220*/  LOP3.LUT R68, R141, R70, RZ, 0xfc, !PT ;  /* 0x000000468d447212 */ /* 0x000fe400078efcff */
[C---:B------:R-:W-:Y:S01]  /*1230*/  HMMA.16816.F16 R46, R88.reuse, R82, R46 ;  /* 0x00000052582e723c */ /* 0x040fe2000000082e */
[----:B------:R-:W1:Y:S01]  /*1240*/  LDSM.16.M88.4 R120, [R128+0x400] ;  /* 0x000400008078783b */ /* 0x000e620000000200 */
[----:B------:R-:W-:Y:S06]  /*1250*/  LEA R69, R69, UR4, 0x6 ;  /* 0x0000000445457c11 */ /* 0x000fec000f8e30ff */
[C---:B------:R-:W-:Y:S01]  /*1260*/  HMMA.16816.F16 R44, R88.reuse, R80, R44 ;  /* 0x00000050582c723c */ /* 0x040fe2000000082c */
[----:B------:R-:W2:Y:S07]  /*1270*/  LDSM.16.M88.4 R124, [R128+0x800] ;  /* 0x00080000807c783b */ /* 0x000eae0000000200 */
[C---:B------:R-:W-:Y:S01]  /*1280*/  HMMA.16816.F16 R42, R88.reuse, R78, R42 ;  /* 0x0000004e582a723c */ /* 0x040fe2000000082a */
[----:B------:R-:W2:Y:S07]  /*1290*/  LDSM.16.M88.4 R128, [R128+0xc00] ;  /* 0x000c00008080783b */ /* 0x000eae0000000200 */
[C---:B------:R-:W-:Y:S08]  /*12a0*/  HMMA.16816.F16 R40, R88.reuse, R76, R40 ;  /* 0x0000004c5828723c */ /* 0x040ff00000000828 */
[C---:B------:R-:W-:Y:S08]  /*12b0*/  HMMA.16816.F16 R38, R88.reuse, R74, R38 ;  /* 0x0000004a5826723c */ /* 0x040ff00000000826 */
[C---:B------:R-:W-:Y:S08]  /*12c0*/  HMMA.16816.F16 R36, R88.reuse, R72, R36 ;  /* 0x000000485824723c */ /* 0x040ff00000000824 */
[-C--:B------:R-:W-:Y:S08]  /*12d0*/  HMMA.16816.F16 R34, R88, R66.reuse, R34 ;  /* 0x000000425822723c */ /* 0x080ff00000000822 */
[C---:B------:R-:W-:Y:S08]  /*12e0*/  HMMA.16816.F16 R32, R92.reuse, R66, R32 ;  /* 0x000000425c20723c */ /* 0x040ff00000000820 */
[C---:B------:R-:W-:Y:S08]  /*12f0*/  HMMA.16816.F16 R30, R92.reuse, R72, R30 ;  /* 0x000000485c1e723c */ /* 0x040ff0000000081e */
[C---:B------:R-:W-:Y:S08]  /*1300*/  HMMA.16816.F16 R28, R92.reuse, R74, R28 ;  /* 0x0000004a5c1c723c */ /* 0x040ff0000000081c */
[C---:B------:R-:W-:Y:S08]  /*1310*/  HMMA.16816.F16 R26, R92.reuse, R76, R26 ;  /* 0x0000004c5c1a723c */ /* 0x040ff0000000081a */
[C---:B------:R-:W-:Y:S08]  /*1320*/  HMMA.16816.F16 R24, R92.reuse, R78, R24 ;  /* 0x0000004e5c18723c */ /* 0x040ff00000000818 */
[C---:B------:R-:W-:Y:S08]  /*1330*/  HMMA.16816.F16 R22, R92.reuse, R80, R22 ;  /* 0x000000505c16723c */ /* 0x040ff00000000816 */
[C---:B------:R-:W-:Y:S08]  /*1340*/  HMMA.16816.F16 R20, R92.reuse, R82, R20 ;  /* 0x000000525c14723c */ /* 0x040ff00000000814 */
[-C--:B------:R-:W-:Y:S08]  /*1350*/  HMMA.16816.F16 R18, R92, R84.reuse, R18 ;  /* 0x000000545c12723c */ /* 0x080ff00000000812 */
[C---:B------:R-:W-:Y:S03]  /*1360*/  HMMA.16816.F16 R16, R96.reuse, R84, R16 ;  /* 0x000000546010723c */ /* 0x040fe60000000810 */
[----:B---3--:R-:W-:Y:S05]  /*1370*/  IADD3 R84, P0, PT, R143, R140, RZ ;  /* 0x0000008c8f547210 */ /* 0x008fea0007f1e0ff */
[C---:B------:R-:W-:Y:S02]  /*1380*/  HMMA.16816.F16 R14, R96.reuse, R82, R14 ;  /* 0x00000052600e723c */ /* 0x040fe4000000080e */
[----:B------:R-:W-:Y:S01]  /*1390*/  IMAD.X R85, R142, 0x1, R139, P0 ;  /* 0x000000018e557824 */ /* 0x000fe200000e068b */
[----:B------:R-:W-:Y:S01]  /*13a0*/  IADD3 R70, P0, PT, R150, R68, RZ ;  /* 0x0000004496467210 */ /* 0x000fe20007f1e0ff */
[----:B------:R-:W-:Y:S04]  /*13b0*/  IMAD.IADD R68, R148, 0x1, R69 ;  /* 0x0000000194447824 */ /* 0x000fe800078e0245 */
[C---:B------:R-:W-:Y:S01]  /*13c0*/  HMMA.16816.F16 R12, R96.reuse, R80, R12 ;  /* 0x00000050600c723c */ /* 0x040fe2000000080c */
[----:B------:R-:W-:Y:S01]  /*13d0*/  @!PT LDS RZ, [RZ] ;  /* 0x00000000fffff984 */ /* 0x000fe20000000800 */
[----:B------:R-:W-:Y:S01]  /*13e0*/  @!PT LDS RZ, [RZ] ;  /* 0x00000000fffff984 */ /* 0x000fe20000000800 */
[----:B------:R-:W-:Y:S01]  /*13f0*/  @!PT LDS RZ, [RZ] ;  /* 0x00000000fffff984 */ /* 0x000fe20000000800 */
[----:B------:R3:W-:Y:S01]  /*1400*/  LDGSTS.E.BYPASS.LTC256B.128 [R68], desc[UR12][R84.64+0x100] ;  /* 0x0000010054447fae */ /* 0x0007e2000b981b0c */
[----:B------:R-:W-:Y:S01]  /*1410*/  IMAD.X R71, R151, 0x1, R71, P0 ;  /* 0x0000000197477824 */ /* 0x000fe200000e0647 */
[----:B------:R-:W-:Y:S01]  /*1420*/  IADD3 R82, P0, PT, R143, R162, RZ ;  /* 0x000000a28f527210 */ /* 0x000fe20007f1e0ff */
[C---:B------:R-:W-:Y:S02]  /*1430*/  IMAD.SHL.U32 R69, R70.reuse, 0x2, RZ ;  /* 0x0000000246457824 */ /* 0x040fe400078e00ff */
[----:B------:R-:W-:Y:S01]  /*1440*/  IMAD R80, R71, UR6, RZ ;  /* 0x0000000647507c24 */ /* 0x000fe2000f8e02ff */
[----:B------:R-:W-:Y:S01]  /*1450*/  SHF.L.U64.HI R71, R70, 0x1, R71 ;  /* 0x0000000146477819 */ /* 0x000fe20000010247 */
[C---:B------:R-:W-:Y:S02]  /*1460*/  HMMA.16816.F16 R10, R96.reuse, R78, R10 ;  /* 0x0000004e600a723c */ /* 0x040fe4000000080a */
[----:B------:R-:W-:Y:S01]  /*1470*/  IMAD.X R83, R142, 0x1, R160, P0 ;  /* 0x000000018e537824 */ /* 0x000fe200000e06a0 */
[----:B------:R-:W-:Y:S01]  /*1480*/  LOP3.LUT R69, R69, 0x10, RZ, 0xfc, !PT ;  /* 0x0000001045457812 */ /* 0x000fe200078efcff */
[----:B------:R-:W-:Y:S03]  /*1490*/  IMAD R71, R71, UR6, RZ ;  /* 0x0000000647477c24 */ /* 0x000fe6000f8e02ff */
[----:B------:R4:W-:Y:S01]  /*14a0*/  LDGSTS.E.BYPASS.LTC256B.128 [R68+0x200], desc[UR12][R82.64+0x100] ;  /* 0x0020010052447fae */ /* 0x0009e2000b981b0c */
[C---:B------:R-:W-:Y:S02]  /*14b0*/  HMMA.16816.F16 R8, R96.reuse, R76, R8 ;  /* 0x0000004c6008723c */ /* 0x040fe40000000808 */
[C---:B------:R-:W-:Y:S06]  /*14c0*/  IMAD R71, R69.reuse, UR7, R71 ;  /* 0x0000000745477c24 */ /* 0x040fec000f8e0247 */
[C---:B------:R-:W-:Y:S02]  /*14d0*/  HMMA.16816.F16 R6, R96.reuse, R74, R6 ;  /* 0x0000004a6006723c */ /* 0x040fe40000000806 */
[----:B---3--:R-:W-:Y:S06]  /*14e0*/  IMAD.WIDE.U32 R84, R70, UR6, RZ ;  /* 0x0000000646547c25 */ /* 0x008fec000f8e00ff */
[C---:B------:R-:W-:Y:S02]  /*14f0*/  HMMA.16816.F16 R4, R96.reuse, R72, R4 ;  /* 0x000000486004723c */ /* 0x040fe40000000804 */
[----:B------:R-:W-:Y:S01]  /*1500*/  LEA R78, P0, R84, UR10, 0x1 ;  /* 0x0000000a544e7c11 */ /* 0x000fe2000f8008ff */
[----:B------:R-:W-:Y:S02]  /*1510*/  IMAD R70, R70, UR7, R80 ;  /* 0x0000000746467c24 */ /* 0x000fe4000f8e0250 */
[----:B------:R-:W-:Y:S01]  /*1520*/  IMAD.WIDE.U32 R80, R69, UR6, R164 ;  /* 0x0000000645507c25 */ /* 0x000fe2000f8e00a4 */
[----:B------:R-:W-:Y:S02]  /*1530*/  IADD3 R78, P2, PT, R143, R78, RZ ;  /* 0x0000004e8f4e7210 */ /* 0x000fe40007f5e0ff */
[----:B------:R-:W-:Y:S02]  /*1540*/  HMMA.16816.F16 R2, R96, R66, R2 ;  /* 0x000000426002723c */ /* 0x000fe40000000802 */
[----:B------:R-:W-:Y:S01]  /*1550*/  IMAD.IADD R70, R85, 0x1, R70 ;  /* 0x0000000155467824 */ /* 0x000fe200078e0246 */
[----:B----4-:R-:W-:Y:S01]  /*1560*/  IADD3 R82, P1, PT, R143, R158, RZ ;  /* 0x0000009e8f527210 */ /* 0x010fe20007f3e0ff */
[----:B------:R-:W-:Y:S03]  /*1570*/  IMAD R69, R145, 0x6000, R147 ;  /* 0x0000600091457824 */ /* 0x000fe600078e0293 */
[----:B------:R-:W-:-:S01]  /*1580*/  LEA.HI.X R70, R84, UR11, R70, 0x1, P0 ;  /* 0x0000000b54467c11 */ /* 0x000fc200080f0c46 */
[C---:B-1----:R-:W-:Y:S04]  /*1590*/  HMMA.16816.F16 R64, R100.reuse, R86, R64 ;  /* 0x000000566440723c */ /* 0x042fe80000000840 */
[C---:B------:R-:W-:Y:S01]  /*15a0*/  IADD3.X R79, PT, PT, R142.reuse, R70, RZ, P2, !PT ;  /* 0x000000468e4f7210 */ /* 0x040fe200017fe4ff */
[----:B------:R-:W-:Y:S01]  /*15b0*/  IMAD.IADD R69, R153, 0x1, R69 ;  /* 0x0000000199457824 */ /* 0x000fe200078e0245 */
[C---:B------:R-:W-:Y:S01]  /*15c0*/  IADD3 R80, P0, PT, R143.reuse, R80, RZ ;  /* 0x000000508f507210 */ /* 0x040fe20007f1e0ff */
[C---:B------:R-:W-:Y:S01]  /*15d0*/  IMAD.X R83, R142.reuse, 0x1, R157, P1 ;  /* 0x000000018e537824 */ /* 0x040fe200008e069d */
[C---:B------:R-:W-:Y:S02]  /*15e0*/  HMMA.16816.F16 R62, R100.reuse, R104, R62 ;  /* 0x00000068643e723c */ /* 0x040fe4000000083e */
[----:B------:R-:W-:Y:S01]  /*15f0*/  LDGSTS.E.BYPASS.LTC256B.128 [R69+0x4000], desc[UR12][R78.64+0x100] ;  /* 0x040001004e457fae */ /* 0x000fe2000b981b0c */
[C---:B------:R-:W-:Y:S02]  /*1600*/  IADD3.X R81, PT, PT, R142.reuse, R81, R71, P0, !PT ;  /* 0x000000518e517210 */ /* 0x040fe400007fe447 */
[----:B------:R-:W-:Y:S03]  /*1610*/  IADD3 R76, P0, PT, R143, R154, RZ ;  /* 0x0000009a8f4c7210 */ /* 0x000fe60007f1e0ff */
[C---:B------:R-:W-:Y:S02]  /*1620*/  HMMA.16816.F16 R60, R100.reuse, R106, R60 ;  /* 0x0000006a643c723c */ /* 0x040fe4000000083c */
[----:B------:R-:W-:Y:S01]  /*1630*/  LDGSTS.E.BYPASS.LTC256B.128 [R68+0x400], desc[UR12][R82.64+0x100] ;  /* 0x0040010052447fae */ /* 0x000fe2000b981b0c */
[----:B------:R-:W-:Y:S01]  /*1640*/  IMAD.X R77, R142, 0x1, R156, P0 ;  /* 0x000000018e4d7824 */ /* 0x000fe200000e069c */
[----:B------:R-:W-:Y:S04]  /*1650*/  IADD3 R0, P0, PT, R0, 0x1, RZ ;  /* 0x0000000100007810 */ /* 0x000fe80007f1e0ff */
[C---:B------:R-:W-:Y:S02]  /*1660*/  HMMA.16816.F16 R58, R100.reuse, R108, R58 ;  /* 0x0000006c643a723c */ /* 0x040fe4000000083a */
[----:B------:R1:W-:Y:S01]  /*1670*/  LDGSTS.E.BYPASS.LTC256B.128 [R68+0x600], desc[UR12][R76.64+0x100] ;  /* 0x006001004c447fae */ /* 0x0003e2000b981b0c */
[C---:B------:R-:W-:Y:S01]  /*1680*/  ISETP.NE.U32.AND P1, PT, R0.reuse, 0x5, PT ;  /* 0x000000050000780c */ /* 0x040fe20003f25070 */
[----:B------:R-:W-:Y:S01]  /*1690*/  IMAD.X R135, RZ, RZ, R135, P0 ;  /* 0x000000ffff877224 */ /* 0x000fe200000e0687 */
[----:B------:R-:W-:Y:S03]  /*16a0*/  IADD3 R145, P0, PT, R145, 0x1, RZ ;  /* 0x0000000191917810 */ /* 0x000fe60007f1e0ff */
[C---:B------:R-:W-:Y:S02]  /*16b0*/  HMMA.16816.F16 R56, R100.reuse, R110, R56 ;  /* 0x0000006e6438723c */ /* 0x040fe40000000838 */
[----:B------:R3:W-:Y:S01]  /*16c0*/  LDGSTS.E.BYPASS.LTC256B.128 [R69+0x4200], desc[UR12][R80.64+0x100] ;  /* 0x0420010050457fae */ /* 0x0007e2000b981b0c */
[----:B------:R-:W-:Y:S02]  /*16d0*/  ISETP.NE.AND.EX P1, PT, R135, RZ, PT, P1 ;  /* 0x000000ff8700720c */ /* 0x000fe40003f25310 */
[----:B------:R-:W-:Y:S02]  /*16e0*/  IADD3.X R144, PT, PT, RZ, R144, RZ, P0, !PT ;  /* 0x00000090ff907210 */ /* 0x000fe400007fe4ff */
[----:B------:R-:W-:Y:S01]  /*16f0*/  SEL R0, R0, RZ, P1 ;  /* 0x000000ff00007207 */ /* 0x000fe20000800000 */
[C---:B------:R-:W-:Y:S02]  /*1700*/  HMMA.16816.F16 R54, R100.reuse, R112, R54 ;  /* 0x000000706436723c */ /* 0x040fe40000000836 */
[----:B------:R-:W0:Y:S01]  /*1710*/  LDGDEPBAR ;  /* 0x00000000000079af */ /* 0x000e220000000000 */
[----:B------:R-:W-:Y:S01]  /*1720*/  ISETP.NE.U32.AND P0, PT, R145, 0x5, PT ;  /* 0x000000059100780c */ /* 0x000fe20003f05070 */
[----:B------:R-:W-:Y:S01]  /*1730*/  IMAD R84, R0, 0x6000, R149 ;  /* 0x0000600000547824 */ /* 0x000fe200078e0295 */
[----:B------:R-:W-:Y:S02]  /*1740*/  SEL R135, R135, RZ, P1 ;  /* 0x000000ff87877207 */ /* 0x000fe40000800000 */
[----:B------:R-:W-:Y:S01]  /*1750*/  ISETP.NE.AND.EX P0, PT, R144, RZ, PT, P0 ;  /* 0x000000ff9000720c */ /* 0x000fe20003f05300 */
[C---:B------:R-:W-:Y:S03]  /*1760*/  HMMA.16816.F16 R52, R100.reuse, R114, R52 ;  /* 0x000000726434723c */ /* 0x040fe60000000834 */
[----:B------:R-:W-:Y:S01]  /*1770*/  SEL R145, R145, RZ, P0 ;  /* 0x000000ff91917207 */ /* 0x000fe20000000000 */
[----:B-1----:R-:W-:Y:S01]  /*1780*/  IMAD R68, R0, 0x180, R132 ;  /* 0x0000018000447824 */ /* 0x002fe200078e0284 */
[----:B------:R-:W-:Y:S03]  /*1790*/  SEL R144, R144, RZ, P0 ;  /* 0x000000ff90907207 */ /* 0x000fe60000000000 */
[-C--:B------:R-:W-:Y:S02]  /*17a0*/  HMMA.16816.F16 R50, R100, R116.reuse, R50 ;  /* 0x000000746432723c */ /* 0x080fe40000000832 */
[----:B------:R-:W-:Y:S01]  /*17b0*/  IMAD R96, R68, 0x40, R152 ;  /* 0x0000004044607824 */ /* 0x000fe200078e0298 */
[----:B------:R-:W-:Y:S05]  /*17c0*/  IADD3 R143, P0, PT, R143, 0x40, RZ ;  /* 0x000000408f8f7810 */ /* 0x000fea0007f1e0ff */
[C---:B------:R-:W-:Y:S01]  /*17d0*/  HMMA.16816.F16 R48, R120.reuse, R116, R48 ;  /* 0x000000747830723c */ /* 0x040fe20000000830 */
[----:B------:R-:W-:Y:S04]  /*17e0*/  DEPBAR.LE SB0, 0x3 ;  /* 0x000080c00000791a */ /* 0x000fe80000000000 */
[----:B------:R-:W-:Y:S01]  /*17f0*/  BAR.SYNC.DEFER_BLOCKING 0x0 ;  /* 0x0000000000007b1d */ /* 0x000fe20000010000 */
[----:B------:R-:W-:Y:S02]  /*1800*/  IMAD.X R142, RZ, RZ, R142, P0 ;  /* 0x000000ffff8e7224 */ /* 0x000fe400000e068e */
[C---:B------:R-:W-:Y:S08]  /*1810*/  HMMA.16816.F16 R46, R120.reuse, R114, R46 ;  /* 0x00000072782e723c */ /* 0x040ff0000000082e */
[C---:B------:R-:W-:Y:S08]  /*1820*/  HMMA.16816.F16 R44, R120.reuse, R112, R44 ;  /* 0x00000070782c723c */ /* 0x040ff0000000082c */
[C---:B------:R-:W-:Y:S08]  /*1830*/  HMMA.16816.F16 R42, R120.reuse, R110, R42 ;  /* 0x0000006e782a723c */ /* 0x040ff0000000082a */
[C---:B------:R-:W-:Y:S08]  /*1840*/  HMMA.16816.F16 R40, R120.reuse, R108, R40 ;  /* 0x0000006c7828723c */ /* 0x040ff00000000828 */
[C---:B------:R-:W-:Y:S01]  /*1850*/  HMMA.16816.F16 R38, R120.reuse, R106, R38 ;  /* 0x0000006a7826723c */ /* 0x040fe20000000826 */
[----:B---3--:R3:W1:Y:S07]  /*1860*/  LDSM.16.M88.4 R68, [R96] ;  /* 0x000000006044783b */ /* 0x00866e0000000200 */
[C---:B------:R-:W-:Y:S01]  /*1870*/  HMMA.16816.F16 R36, R120.reuse, R104, R36 ;  /* 0x000000687824723c */ /* 0x040fe20000000824 */
[----:B------:R3:W1:Y:S07]  /*1880*/  LDSM.16.M88.4 R88, [R96+0x400] ;  /* 0x000400006058783b */ /* 0x00066e0000000200 */
[-C--:B------:R-:W-:Y:S01]  /*1890*/  HMMA.16816.F16 R34, R120, R86.reuse, R34 ;  /* 0x000000567822723c */ /* 0x080fe20000000822 */
[----:B------:R3:W1:Y:S07]  /*18a0*/  LDSM.16.M88.4 R92, [R96+0x800] ;  /* 0x00080000605c783b */ /* 0x00066e0000000200 */
[C---:B--2---:R-:W-:Y:S01]  /*18b0*/  HMMA.16816.F16 R32, R124.reuse, R86, R32 ;  /* 0x000000567c20723c */ /* 0x044fe20000000820 */
[----:B------:R3:W1:Y:S06]  /*18c0*/  LDSM.16.M88.2 R66, [R84+0x4000] ;  /* 0x004000005442783b */ /* 0x00066c0000000100 */
[----:B------:R3:W1:Y:S01]  /*18d0*/  LDSM.16.M88.2 R72, [R84+0x4200] ;  /* 0x004200005448783b */ /* 0x0006620000000100 */
[C---:B------:R-:W-:Y:S05]  /*18e0*/  HMMA.16816.F16 R30, R124.reuse, R104, R30 ;  /* 0x000000687c1e723c */ /* 0x040fea000000081e */
[----:B------:R3:W1:Y:S03]  /*18f0*/  LDSM.16.M88.2 R74, [R84+0x4400] ;  /* 0x00440000544a783b */ /* 0x0006660000000100 */
[C---:B------:R-:W-:Y:S03]  /*1900*/  HMMA.16816.F16 R28, R124.reuse, R106, R28 ;  /* 0x0000006a7c1c723c */ /* 0x040fe6000000081c */
[----:B------:R3:W1:Y:S05]  /*1910*/  LDSM.16.M88.2 R76, [R84+0x4600] ;  /* 0x00460000544c783b */ /* 0x00066a0000000100 */
[C---:B------:R-:W-:Y:S01]  /*1920*/  HMMA.16816.F16 R26, R124.reuse, R108, R26 ;  /* 0x0000006c7c1a723c */ /* 0x040fe2000000081a */
[----:B------:R3:W1:Y:S06]  /*1930*/  LDSM.16.M88.2 R78, [R84+0x4800] ;  /* 0x00480000544e783b */ /* 0x00066c0000000100 */
[----:B------:R3:W1:Y:S01]  /*1940*/  LDSM.16.M88.2 R80, [R84+0x4a00] ;  /* 0x004a00005450783b */ /* 0x0006620000000100 */
[C---:B------:R-:W-:Y:S05]  /*1950*/  HMMA.16816.F16 R24, R124.reuse, R110, R24 ;  /* 0x0000006e7c18723c */ /* 0x040fea0000000818 */
[----:B------:R3:W1:Y:S03]  /*1960*/  LDSM.16.M88.2 R82, [R84+0x4c00] ;  /* 0x004c00005452783b */ /* 0x0006660000000100 */
[C---:B------:R-:W-:Y:S03]  /*1970*/  HMMA.16816.F16 R22, R124.reuse, R112, R22 ;  /* 0x000000707c16723c */ /* 0x040fe60000000816 */
[----:B------:R-:W1:Y:S05]  /*1980*/  LDSM.16.M88.4 R96, [R96+0xc00] ;  /* 0x000c00006060783b */ /* 0x000e6a0000000200 */
[C---:B------:R-:W-:Y:S03]  /*1990*/  HMMA.16816.F16 R20, R124.reuse, R114, R20 ;  /* 0x000000727c14723c */ /* 0x040fe60000000814 */
[----:B------:R-:W1:Y:S05]  /*19a0*/  LDSM.16.M88.2 R84, [R84+0x4e00] ;  /* 0x004e00005454783b */ /* 0x000e6a0000000100 */
        /* <DEDUP_REMOVED lines=8> */
[----:B------:R-:W-:Y:S01]  /*1a30*/  HMMA.16816.F16 R2, R128, R86, R2 ;  /* 0x000000568002723c */ /* 0x000fe20000000802 */
[----:B------:R-:W-:Y:S02]  /*1a40*/  @!UPT UIADD3 URZ, UPT, UPT, URZ, URZ, URZ ;  /* 0x000000fffffff290 */ /* 0x000fe4000fffe0ff */
[----:B------:R-:W-:Y:S11]  /*1a50*/  BRA.U !UP0, `(.L_x_1) ;  /* 0xfffffff508707547 */ /* 0x000ff6000b83ffff */
.L_x_0:
[----:B------:R-:W2:Y:S01]  /*1a60*/  S2R R114, SR_TID.X ;  /* 0x0000000000727919 */ /* 0x000ea20000002100 */
[C---:B-1----:R-:W-:Y:S01]  /*1a70*/  HMMA.16816.F16 R64, R68.reuse, R66, R64 ;  /* 0x000000424440723c */ /* 0x042fe20000000840 */
[----:B------:R-:W-:Y:S01]  /*1a80*/  IADD3 R132, P0, PT, R0, 0x1, RZ ;  /* 0x0000000100847810 */ /* 0x000fe20007f1e0ff */
[----:B------:R-:W1:Y:S04]  /*1a90*/  LDCU UR5, c[0x0][0x370] ;  /* 0x00006e00ff0577ac */ /* 0x000e680008000800 */
[----:B------:R-:W-:Y:S01]  /*1aa0*/  IMAD.X R133, RZ, RZ, R135, P0 ;  /* 0x000000ffff857224 */ /* 0x000fe200000e0687 */
[----:B------:R-:W3:Y:S01]  /*1ab0*/  LDCU.64 UR6, c[0x0][0x3a0] ;  /* 0x00007400ff0677ac */ /* 0x000ee20008000a00 */
[C---:B------:R-:W-:Y:S01]  /*1ac0*/  HMMA.16816.F16 R62, R68.reuse, R72, R62 ;  /* 0x00000048443e723c */ /* 0x040fe2000000083e */
[----:B------:R-:W3:Y:S07]  /*1ad0*/  LDCU.64 UR8, c[0x0][0x390] ;  /* 0x00007200ff0877ac */ /* 0x000eee0008000a00 */
[----:B----4-:R-:W-:Y:S01]  /*1ae0*/  HMMA.16816.F16 R60, R68, R74, R60 ;  /* 0x0000004a443c723c */ /* 0x010fe2000000083c */
[----:B-1----:R-:W-:-:S07]  /*1af0*/  IMAD R134, R134, UR5, R136 ;  /* 0x0000000586867c24 */ /* 0x002fce000f8e0288 */
[----:B-----5:R-:W-:Y:S01]  /*1b00*/  HMMA.16816.F16 R58, R68, R76, R58 ;  /* 0x0000004c443a723c */ /* 0x020fe2000000083a */
[C---:B--2---:R-:W-:Y:S01]  /*1b10*/  LOP3.LUT R120, R114.reuse, 0x1f, RZ, 0xc0, !PT ;  /* 0x0000001f72787812 */ /* 0x044fe200078ec0ff */
[----:B------:R-:W-:-:S06]  /*1b20*/  IMAD.SHL.U32 R115, R114, 0x4, RZ ;  /* 0x0000000472737824 */ /* 0x000fcc00078e00ff */
[C---:B------:R-:W-:Y:S01]  /*1b30*/  HMMA.16816.F16 R56, R68.reuse, R78, R56 ;  /* 0x0000004e4438723c */ /* 0x040fe20000000838 */
[----:B------:R-:W-:Y:S02]  /*1b40*/  SHF.R.U32.HI R121, RZ, 0x5, R114 ;  /* 0x00000005ff797819 */ /* 0x000fe40000011672 */
[C---:B------:R-:W-:Y:S02]  /*1b50*/  SHF.R.U64 R117, R120.reuse, 0x1, RZ ;  /* 0x0000000178757819 */ /* 0x040fe400000012ff */
[----:B------:R-:W-:Y:S01]  /*1b60*/  LOP3.LUT R130, R120, 0x8, RZ, 0xc0, !PT ;  /* 0x0000000878827812 */ /* 0x000fe200078ec0ff */
[----:B------:R-:W-:Y:S01]  /*1b70*/  IMAD.SHL.U32 R125, R121, 0x40, RZ ;  /* 0x00000040797d7824 */ /* 0x000fe200078e00ff */
[----:B------:R-:W-:Y:S01]  /*1b80*/  LOP3.LUT R117, R117, 0x8, RZ, 0xc0, !PT ;  /* 0x0000000875757812 */ /* 0x000fe200078ec0ff */
[----:B------:R-:W-:Y:S01]  /*1b90*/  HMMA.16816.F16 R54, R68, R80, R54 ;  /* 0x000000504436723c */ /* 0x000fe20000000836 */
[----:B------:R-:W-:Y:S02]  /*1ba0*/  LOP3.LUT R122, R114, 0x3e0, RZ, 0xc0, !PT ;  /* 0x000003e0727a7812 */ /* 0x000fe400078ec0ff */
[----:B------:R-:W-:-:S02]  /*1bb0*/  LOP3.LUT R125, R125, 0x40, RZ, 0xc0, !PT ;  /* 0x000000407d7d7812 */ /* 0x000fc400078ec0ff */
[--C-:B------:R-:W-:Y:S02]  /*1bc0*/  LOP3.LUT R123, R122, 0x1f, R114.reuse, 0xf8, !PT ;  /* 0x0000001f7a7b7812 */ /* 0x100fe400078ef872 */
[----:B------:R-:W-:Y:S01]  /*1bd0*/  LOP3.LUT R124, R125, 0x7, R114, 0xf8, !PT ;  /* 0x000000077d7c7812 */ /* 0x000fe200078ef872 */
[C---:B------:R-:W-:Y:S01]  /*1be0*/  HMMA.16816.F16 R52, R68.reuse, R82, R52 ;  /* 0x000000524434723c */ /* 0x040fe20000000834 */
[----:B------:R-:W-:Y:S02]  /*1bf0*/  LOP3.LUT R123, R123, 0x3cf, RZ, 0xc0, !PT ;  /* 0x000003cf7b7b7812 */ /* 0x000fe400078ec0ff */
[----:B------:R-:W-:Y:S01]  /*1c00*/  LEA R121, R121, UR4, 0xd ;  /* 0x0000000479797c11 */ /* 0x000fe2000f8e68ff */
[C---:B------:R-:W-:Y:S02]  /*1c10*/  IMAD R112, R0.reuse, 0x180, R124 ;  /* 0x0000018000707824 */ /* 0x040fe400078e027c */
[----:B------:R-:W-:Y:S02]  /*1c20*/  IMAD R116, R0, 0x180, R123 ;  /* 0x0000018000747824 */ /* 0x000fe400078e027b */
[----:B------:R-:W-:Y:S01]  /*1c30*/  HMMA.16816.F16 R50, R68, R84, R50 ;  /* 0x000000544432723c */ /* 0x000fe20000000832 */
[----:B------:R-:W-:-:S05]  /*1c40*/  LOP3.LUT R68, R115, 0x7c, RZ, 0xc0, !PT ;  /* 0x0000007c73447812 */ /* 0x000fca00078ec0ff */
[C---:B------:R-:W-:Y:S02]  /*1c50*/  IMAD.IADD R130, R68.reuse, 0x1, R130 ;  /* 0x0000000144827824 */ /* 0x040fe400078e0282 */
[----:B------:R-:W-:Y:S01]  /*1c60*/  IMAD.IADD R117, R68, 0x1, R117 ;  /* 0x0000000144757824 */ /* 0x000fe200078e0275 */
[----:B------:R-:W-:Y:S02]  /*1c70*/  HMMA.16816.F16 R36, R88, R72, R36 ;  /* 0x000000485824723c */ /* 0x000fe40000000824 */
[----:B------:R-:W-:Y:S01]  /*1c80*/  SHF.L.U32 R130, R130, 0x1, RZ ;  /* 0x0000000182827819 */ /* 0x000fe200000006ff */
[----:B------:R-:W-:-:S03]  /*1c90*/  IMAD.SHL.U32 R117, R117, 0x2, RZ ;  /* 0x0000000275757824 */ /* 0x000fc600078e00ff */
[----:B------:R-:W-:Y:S02]  /*1ca0*/  LOP3.LUT R130, R130, 0x30, RZ, 0xc0, !PT ;  /* 0x0000003082827812 */ /* 0x000fe400078ec0ff */
[----:B------:R-:W-:Y:S01]  /*1cb0*/  LOP3.LUT R117, R117, 0x30, RZ, 0xc0, !PT ;  /* 0x0000003075757812 */ /* 0x000fe200078ec0ff */
[-C--:B------:R-:W-:Y:S01]  /*1cc0*/  HMMA.16816.F16 R30, R92, R72.reuse, R30 ;  /* 0x000000485c1e723c */ /* 0x080fe2000000081e */
[C---:B------:R-:W-:Y:S02]  /*1cd0*/  LOP3.LUT R126, R130.reuse, 0x20, RZ, 0x3c, !PT ;  /* 0x00000020827e7812 */ /* 0x040fe400078e3cff */
[----:B------:R-:W-:Y:S02]  /*1ce0*/  LOP3.LUT R127, R117, 0x20, RZ, 0x3c, !PT ;  /* 0x00000020757f7812 */ /* 0x000fe400078e3cff */
[----:B------:R-:W-:Y:S01]  /*1cf0*/  IADD3 R130, PT, PT, R130, UR4, RZ ;  /* 0x0000000482827c10 */ /* 0x000fe2000fffe0ff */
[----:B------:R-:W-:Y:S02]  /*1d00*/  VIADD R126, R126, UR4 ;  /* 0x000000047e7e7c36 */ /* 0x000fe40008000000 */
[----:B------:R-:W-:Y:S01]  /*1d10*/  HMMA.16816.F16 R72, R96, R72, R4 ;  /* 0x000000486048723c */ /* 0x000fe20000000804 */
[----:B------:R-:W-:-:S02]  /*1d20*/  VIADD R127, R127, UR4 ;  /* 0x000000047f7f7c36 */ /* 0x000fc40008000000 */
[----:B------:R-:W-:-:S03]  /*1d30*/  IMAD.WIDE.U32 R4, R133, -0x33333333, RZ ;  /* 0xcccccccd85047825 */ /* 0x000fc600078e00ff */
[----:B------:R-:W-:Y:S01]  /*1d40*/  LEA R116, R116, R127, 0x6 ;  /* 0x0000007f74747211 */ /* 0x000fe200078e30ff */
[----:B------:R-:W-:Y:S01]  /*1d50*/  IMAD R112, R112, 0x40, R126 ;  /* 0x0000004070707824 */ /* 0x000fe200078e027e */
[----:B------:R-:W-:Y:S01]  /*1d60*/  HMMA.16816.F16 R38, R88, R74, R38 ;  /* 0x0000004a5826723c */ /* 0x000fe20000000826 */
[----:B------:R-:W-:-:S03]  /*1d70*/  IMAD.WIDE.U32 R4, P0, R132, -0x33333334, R4 ;  /* 0xcccccccc84047825 */ /* 0x000fc60007800004 */
[----:B------:R-:W-:Y:S01]  /*1d80*/  LDSM.16.M88.2 R104, [R112+0x4200] ;  /* 0x004200007068783b */ /* 0x000fe20000000100 */
[----:B------:R-:W-:Y:S02]  /*1d90*/  IMAD.X R129, RZ, RZ, RZ, P0 ;  /* 0x000000ffff817224 */ /* 0x000fe400000e06ff */
[----:B------:R-:W-:Y:S01]  /*1da0*/  IMAD.MOV.U32 R128, RZ, RZ, R5 ;  /* 0x000000ffff807224 */ /* 0x000fe200078e0005 */
[-C--:B------:R-:W-:Y:S01]  /*1db0*/  HMMA.16816.F16 R28, R92, R74.reuse, R28 ;  /* 0x0000004a5c1c723c */ /* 0x080fe2000000081c */
[----:B------:R-:W-:Y:S04]  /*1dc0*/  LDSM.16.M88.2 R102, [R112+0x4400] ;  /* 0x004400007066783b */ /* 0x000fe80000000100 */
[----:B------:R-:W-:Y:S03]  /*1dd0*/  LDSM.16.M88.2 R100, [R112+0x4600] ;  /* 0x004600007064783b */ /* 0x000fe60000000100 */
[----:B------:R-:W-:Y:S01]  /*1de0*/  HMMA.16816.F16 R74, R96, R74, R6 ;  /* 0x0000004a604a723c */ /* 0x000fe20000000806 */
[----:B------:R-:W-:Y:S01]  /*1df0*/  IMAD.WIDE.U32 R6, R132, -0x33333333, RZ ;  /* 0xcccccccd84067825 */ /* 0x000fe200078e00ff */
[----:B------:R-:W-:Y:S04]  /*1e00*/  LDSM.16.M88.2 R86, [R112+0x4c00] ;  /* 0x004c00007056783b */ /* 0x000fe80000000100 */
[----:B------:R-:W-:Y:S01]  /*1e10*/  LDSM.16.M88.2 R108, [R112+0x4000] ;  /* 0x00400000706c783b */ /* 0x000fe20000000100 */
[----:B------:R-:W-:Y:S01]  /*1e20*/  IADD3 RZ, P0, PT, R7, R4, RZ ;  /* 0x0000000407ff7210 */ /* 0x000fe20007f1e0ff */
[----:B------:R-:W-:Y:S02]  /*1e30*/  HMMA.16816.F16 R48, R88, R84, R48 ;  /* 0x000000545830723c */ /* 0x000fe40000000830 */
[----:B------:R-:W-:Y:S02]  /*1e40*/  LDSM.16.M88.4 R4, [R116+0x800] ;  /* 0x000800007404783b */ /* 0x000fe40000000200 */
[----:B------:R-:W-:-:S04]  /*1e50*/  IMAD.WIDE.U32.X R128, R133, -0x33333334, R128, P0 ;  /* 0xcccccccc85807825 */ /* 0x000fc800000e0480 */
[----:B------:R-:W-:Y:S01]  /*1e60*/  HMMA.16816.F16 R46, R88, R82, R46 ;  /* 0x00000052582e723c */ /* 0x000fe2000000082e */
[--C-:B------:R-:W-:Y:S01]  /*1e70*/  SHF.R.U64 R0, R128, 0x2, R129.reuse ;  /* 0x0000000280007819 */ /* 0x100fe20000001281 */
[----:B------:R-:W-:Y:S01]  /*1e80*/  VIADD R128, R117, UR4 ;  /* 0x0000000475807c36 */ /* 0x000fe20008000000 */
[----:B------:R-:W-:-:S03]  /*1e90*/  SHF.R.U32.HI R129, RZ, 0x2, R129 ;  /* 0x00000002ff817819 */ /* 0x000fc60000011681 */
[----:B------:R-:W-:Y:S02]  /*1ea0*/  IMAD.WIDE.U32 R132, R0, -0x5, R132 ;  /* 0xfffffffb00847825 */ /* 0x000fe400078e0084 */
[C---:B------:R-:W-:Y:S02]  /*1eb0*/  HMMA.16816.F16 R44, R88.reuse, R80, R44 ;  /* 0x00000050582c723c */ /* 0x040fe4000000082c */
[C---:B------:R-:W-:Y:S02]  /*1ec0*/  IMAD R135, R132.reuse, 0x180, R124 ;  /* 0x0000018084877824 */ /* 0x040fe400078e027c */
[----:B------:R-:W-:Y:S02]  /*1ed0*/  IMAD R131, R132, 0x180, R123 ;  /* 0x0000018084837824 */ /* 0x000fe400078e027b */
[----:B------:R-:W-:Y:S02]  /*1ee0*/  IMAD R117, R135, 0x40, R130 ;  /* 0x0000004087757824 */ /* 0x000fe400078e0282 */
[----:B------:R-:W-:Y:S01]  /*1ef0*/  HMMA.16816.F16 R42, R88, R78, R42 ;  /* 0x0000004e582a723c */ /* 0x000fe2000000082a */
[----:B------:R-:W-:-:S02]  /*1f00*/  IMAD R139, R131, 0x40, R128 ;  /* 0x00000040838b7824 */ /* 0x000fc400078e0280 */
[----:B------:R-:W-:Y:S02]  /*1f10*/  IMAD R135, R135, 0x40, R126 ;  /* 0x0000004087877824 */ /* 0x000fe400078e027e */
[----:B------:R-:W-:-:S03]  /*1f20*/  IMAD R129, R129, -0x5, RZ ;  /* 0xfffffffb81817824 */ /* 0x000fc600078e02ff */
[----:B------:R-:W-:Y:S02]  /*1f30*/  HMMA.16816.F16 R40, R88, R76, R40 ;  /* 0x0000004c5828723c */ /* 0x000fe40000000828 */
[----:B------:R-:W-:Y:S02]  /*1f40*/  IADD3 R0, PT, PT, R133, -R0, R129 ;  /* 0x8000000085007210 */ /* 0x000fe40007ffe081 */
[----:B------:R-:W-:-:S04]  /*1f50*/  IADD3 R129, P0, PT, R132, 0x1, RZ ;  /* 0x0000000184817810 */ /* 0x000fc80007f1e0ff */
[----:B------:R-:W-:Y:S01]  /*1f60*/  HMMA.16816.F16 R34, R88, R66, R34 ;  /* 0x000000425822723c */ /* 0x000fe20000000822 */
[----:B------:R-:W-:Y:S01]  /*1f70*/  LDSM.16.M88.2 R90, [R112+0x4800] ;  /* 0x00480000705a783b */ /* 0x000fe20000000100 */
[----:B------:R-:W-:Y:S02]  /*1f80*/  IADD3.X R0, PT, PT, RZ, R0, RZ, P0, !PT ;  /* 0x00000000ff007210 */ /* 0x000fe400007fe4ff */
[----:B------:R-:W-:Y:S01]  /*1f90*/  ISETP.NE.U32.AND P0, PT, R129, 0x5, PT ;  /* 0x000000058100780c */ /* 0x000fe20003f05070 */
[----:B------:R-:W-:Y:S03]  /*1fa0*/  LDSM.16.M88.2 R88, [R112+0x4a00] ;  /* 0x004a00007058783b */ /* 0x000fe60000000100 */
[----:B------:R-:W-:Y:S01]  /*1fb0*/  HMMA.16816.F16 R106, R92, R80, R22 ;  /* 0x000000505c6a723c */ /* 0x000fe20000000816 */
[----:B------:R-:W-:Y:S01]  /*1fc0*/  LDSM.16.M88.2 R112, [R112+0x4e00] ;  /* 0x004e00007070783b */ /* 0x000fe20000000100 */
[----:B------:R-:W-:-:S04]  /*1fd0*/  ISETP.NE.AND.EX P0, PT, R0, RZ, PT, P0 ;  /* 0x000000ff0000720c */ /* 0x000fc80003f05300 */
[----:B------:R-:W-:Y:S02]  /*1fe0*/  SEL R129, R129, RZ, P0 ;  /* 0x000000ff81817207 */ /* 0x000fe40000000000 */
[----:B------:R-:W-:Y:S01]  /*1ff0*/  HMMA.16816.F16 R110, R92, R82, R20 ;  /* 0x000000525c6e723c */ /* 0x000fe20000000814 */
[----:B------:R-:W1:Y:S02]  /*2000*/  LDSM.16.M88.4 R20, [R116+0x400] ;  /* 0x000400007414783b */ /* 0x000e640000000200 */
[----:B------:R-:W-:-:S04]  /*2010*/  IMAD R132, R129, 0x180, R123 ;  /* 0x0000018081847824 */ /* 0x000fc800078e027b */
[----:B------:R-:W-:Y:S01]  /*2020*/  IMAD R133, R132, 0x40, R128 ;  /* 0x0000004084857824 */ /* 0x000fe200078e0280 */
[C---:B------:R-:W-:Y:S08]  /*2030*/  HMMA.16816.F16 R68, R92.reuse, R76, R26 ;  /* 0x0000004c5c44723c */ /* 0x040ff0000000081a */
[-C--:B------:R-:W-:Y:S01]  /*2040*/  HMMA.16816.F16 R70, R92, R78.reuse, R24 ;  /* 0x0000004e5c46723c */ /* 0x080fe20000000818 */
[----:B------:R-:W2:Y:S07]  /*2050*/  LDSM.16.M88.4 R24, [R116] ;  /* 0x000000007418783b */ /* 0x000eae0000000200 */
[C---:B------:R-:W-:Y:S08]  /*2060*/  HMMA.16816.F16 R78, R96.reuse, R78, R10 ;  /* 0x0000004e604e723c */ /* 0x040ff0000000080a */
[----:B------:R-:W-:Y:S01]  /*2070*/  HMMA.16816.F16 R76, R96, R76, R8 ;  /* 0x0000004c604c723c */ /* 0x000fe20000000808 */
[----:B------:R-:W4:Y:S01]  /*2080*/  LDSM.16.M88.4 R8, [R116+0xc00] ;  /* 0x000c00007408783b */ /* 0x000f220000000200 */
[----:B------:R-:W-:-:S04]  /*2090*/  DEPBAR.LE SB0, 0x0 ;  /* 0x000080000000791a */ /* 0x000fc80000000000 */
[----:B------:R-:W-:Y:S02]  /*20a0*/  BAR.SYNC.DEFER_BLOCKING 0x0 ;  /* 0x0000000000007b1d */ /* 0x000fe40000010000 */
[C---:B------:R-:W-:Y:S08]  /*20b0*/  HMMA.16816.F16 R32, R92.reuse, R66, R32 ;  /* 0x000000425c20723c */ /* 0x040ff00000000820 */
[-C--:B------:R-:W-:Y:S08]  /*20c0*/  HMMA.16816.F16 R18, R92, R84.reuse, R18 ;  /* 0x000000545c12723c */ /* 0x080ff00000000812 */
[C---:B------:R-:W-:Y:S01]  /*20d0*/  HMMA.16816.F16 R16, R96.reuse, R84, R16 ;  /* 0x000000546010723c */ /* 0x040fe20000000810 */
[----:B------:R-:W-:Y:S07]  /*20e0*/  LDSM.16.M88.2 R94, [R117+0x4600] ;  /* 0x00460000755e783b */ /* 0x000fee0000000100 */
[C---:B------:R-:W-:Y:S01]  /*20f0*/  HMMA.16816.F16 R14, R96.reuse, R82, R14 ;  /* 0x00000052600e723c */ /* 0x040fe2000000080e */
[----:B------:R-:W-:Y:S04]  /*2100*/  LDSM.16.M88.2 R92, [R117+0x4800] ;  /* 0x00480000755c783b */ /* 0x000fe80000000100 */
[----:B---3--:R-:W-:Y:S03]  /*2110*/  LDSM.16.M88.2 R84, [R117+0x4a00] ;  /* 0x004a00007554783b */ /* 0x008fe60000000100 */
[C---:B------:R-:W-:Y:S01]  /*2120*/  HMMA.16816.F16 R12, R96.reuse, R80, R12 ;  /* 0x00000050600c723c */ /* 0x040fe2000000080c */
[----:B------:R-:W-:Y:S04]  /*2130*/  LDSM.16.M88.2 R82, [R117+0x4c00] ;  /* 0x004c00007552783b */ /* 0x000fe80000000100 */
[----:B------:R-:W-:Y:S03]  /*2140*/  LDSM.16.M88.2 R118, [R117+0x4000] ;  /* 0x004000007576783b */ /* 0x000fe60000000100 */
[----:B------:R-:W-:Y:S01]  /*2150*/  HMMA.16816.F16 R2, R96, R66, R2 ;  /* 0x000000426002723c */ /* 0x000fe20000000802 */
[----:B------:R-:W-:Y:S04]  /*2160*/  LDSM.16.M88.2 R98, [R117+0x4200] ;  /* 0x004200007562783b */ /* 0x000fe80000000100 */
[----:B------:R-:W-:Y:S03]  /*2170*/  LDSM.16.M88.2 R96, [R117+0x4400] ;  /* 0x004400007560783b */ /* 0x000fe60000000100 */
[C---:B-1----:R-:W-:Y:S01]  /*2180*/  HMMA.16816.F16 R66, R20.reuse, R104, R36 ;  /* 0x000000681442723c */ /* 0x042fe20000000824 */
[----:B------:R-:W-:Y:S07]  /*2190*/  LDSM.16.M88.2 R116, [R117+0x4e00] ;  /* 0x004e00007574783b */ /* 0x000fee0000000100 */
[C---:B------:R-:W-:Y:S01]  /*21a0*/  HMMA.16816.F16 R80, R20.reuse, R102, R38 ;  /* 0x000000661450723c */ /* 0x040fe20000000826 */
[----:B------:R-:W-:Y:S07]  /*21b0*/  LDSM.16.M88.4 R36, [R139+0x400] ;  /* 0x000400008b24783b */ /* 0x000fee0000000200 */
[C---:B------:R-:W-:Y:S08]  /*21c0*/  HMMA.16816.F16 R40, R20.reuse, R100, R40 ;  /* 0x000000641428723c */ /* 0x040ff00000000828 */
[C---:B------:R-:W-:Y:S08]  /*21d0*/  HMMA.16816.F16 R42, R20.reuse, R90, R42 ;  /* 0x0000005a142a723c */ /* 0x040ff0000000082a */
[C---:B------:R-:W-:Y:S08]  /*21e0*/  HMMA.16816.F16 R44, R20.reuse, R88, R44 ;  /* 0x00000058142c723c */ /* 0x040ff0000000082c */
[C---:B------:R-:W-:Y:S08]  /*21f0*/  HMMA.16816.F16 R46, R20.reuse, R86, R46 ;  /* 0x00000056142e723c */ /* 0x040ff0000000082e */
[C---:B------:R-:W-:Y:S08]  /*2200*/  HMMA.16816.F16 R48, R20.reuse, R112, R48 ;  /* 0x000000701430723c */ /* 0x040ff00000000830 */
[----:B------:R-:W-:Y:S08]  /*2210*/  HMMA.16816.F16 R20, R20, R108, R34 ;  /* 0x0000006c1414723c */ /* 0x000ff00000000822 */
[C---:B------:R-:W-:Y:S08]  /*2220*/  HMMA.16816.F16 R22, R4.reuse, R104, R30 ;  /* 0x000000680416723c */ /* 0x040ff0000000081e */
[C---:B------:R-:W-:Y:S08]  /*2230*/  HMMA.16816.F16 R30, R4.reuse, R100, R68 ;  /* 0x00000064041e723c */ /* 0x040ff00000000844 */
[C---:B------:R-:W-:Y:S08]  /*2240*/  HMMA.16816.F16 R34, R4.reuse, R90, R70 ;  /* 0x0000005a0422723c */ /* 0x040ff00000000846 */
[C---:B------:R-:W-:Y:S08]  /*2250*/  HMMA.16816.F16 R28, R4.reuse, R102, R28 ;  /* 0x00000066041c723c */ /* 0x040ff0000000081c */
[C---:B------:R-:W-:Y:S01]  /*2260*/  HMMA.16816.F16 R68, R4.reuse, R88, R106 ;  /* 0x000000580444723c */ /* 0x040fe2000000086a */
[----:B------:R-:W-:Y:S07]  /*2270*/  LDSM.16.M88.2 R106, [R135+0x4200] ;  /* 0x00420000876a783b */ /* 0x000fee0000000100 */
[----:B------:R-:W-:Y:S01]  /*2280*/  HMMA.16816.F16 R70, R4, R86, R110 ;  /* 0x000000560446723c */ /* 0x000fe2000000086e */
[----:B------:R-:W-:-:S02]  /*2290*/  IMAD R110, R131, 0x40, R127 ;  /* 0x00000040836e7824 */ /* 0x000fc400078e027f */
[----:B------:R-:W-:Y:S02]  /*22a0*/  IMAD R131, R129, 0x180, R124 ;  /* 0x0000018081837824 */ /* 0x000fe400078e027c */
[----:B------:R-:W-:Y:S02]  /*22b0*/  IMAD R127, R132, 0x40, R127 ;  /* 0x00000040847f7824 */ /* 0x000fe400078e027f */
[C---:B------:R-:W-:Y:S01]  /*22c0*/  IMAD R126, R131.reuse, 0x40, R126 ;  /* 0x00000040837e7824 */ /* 0x040fe200078e027e */
[C---:B------:R-:W-:Y:S08]  /*22d0*/  HMMA.16816.F16 R32, R4.reuse, R108, R32 ;  /* 0x0000006c0420723c */ /* 0x040ff00000000820 */
[----:B------:R-:W-:Y:S01]  /*22e0*/  HMMA.16816.F16 R18, R4, R112, R18 ;  /* 0x000000700412723c */ /* 0x000fe20000000812 */
[----:B------:R-:W1:Y:S07]  /*22f0*/  LDSM.16.M88.4 R4, [R139+0x800] ;  /* 0x000800008b04783b */ /* 0x000e6e0000000200 */
[C---:B--2---:R-:W-:Y:S08]  /*2300*/  HMMA.16816.F16 R62, R24.reuse, R104, R62 ;  /* 0x00000068183e723c */ /* 0x044ff0000000083e */
[C---:B------:R-:W-:Y:S08]  /*2310*/  HMMA.16816.F16 R60, R24.reuse, R102, R60 ;  /* 0x00000066183c723c */ /* 0x040ff0000000083c */
[C---:B------:R-:W-:Y:S08]  /*2320*/  HMMA.16816.F16 R58, R24.reuse, R100, R58 ;  /* 0x00000064183a723c */ /* 0x040ff0000000083a */
[C---:B------:R-:W-:Y:S08]  /*2330*/  HMMA.16816.F16 R56, R24.reuse, R90, R56 ;  /* 0x0000005a1838723c */ /* 0x040ff00000000838 */
[C---:B------:R-:W-:Y:S08]  /*2340*/  HMMA.16816.F16 R54, R24.reuse, R88, R54 ;  /* 0x000000581836723c */ /* 0x040ff00000000836 */
[C---:B------:R-:W-:Y:S08]  /*2350*/  HMMA.16816.F16 R52, R24.reuse, R86, R52 ;  /* 0x000000561834723c */ /* 0x040ff00000000834 */
[C---:B------:R-:W-:Y:S08]  /*2360*/  HMMA.16816.F16 R64, R24.reuse, R108, R64 ;  /* 0x0000006c1840723c */ /* 0x040ff00000000840 */
[----:B------:R-:W-:Y:S01]  /*2370*/  HMMA.16816.F16 R50, R24, R112, R50 ;  /* 0x000000701832723c */ /* 0x000fe20000000832 */
[----:B------:R-:W2:Y:S07]  /*2380*/  LDSM.16.M88.4 R24, [R139] ;  /* 0x000000008b18783b */ /* 0x000eae0000000200 */
[C---:B----4-:R-:W-:Y:S01]  /*2390*/  HMMA.16816.F16 R72, R8.reuse, R104, R72 ;  /* 0x000000680848723c */ /* 0x050fe20000000848 */
[----:B------:R-:W-:Y:S07]  /*23a0*/  LDSM.16.M88.2 R104, [R135+0x4400] ;  /* 0x004400008768783b */ /* 0x000fee0000000100 */
[C---:B------:R-:W-:Y:S01]  /*23b0*/  HMMA.16816.F16 R74, R8.reuse, R102, R74 ;  /* 0x00000066084a723c */ /* 0x040fe2000000084a */
[----:B------:R-:W-:Y:S07]  /*23c0*/  LDSM.16.M88.2 R102, [R135+0x4600] ;  /* 0x004600008766783b */ /* 0x000fee0000000100 */
[C---:B------:R-:W-:Y:S01]  /*23d0*/  HMMA.16816.F16 R76, R8.reuse, R100, R76 ;  /* 0x00000064084c723c */ /* 0x040fe2000000084c */
[----:B------:R-:W-:Y:S07]  /*23e0*/  LDSM.16.M88.2 R100, [R135+0x4800] ;  /* 0x004800008764783b */ /* 0x000fee0000000100 */
[C---:B------:R-:W-:Y:S01]  /*23f0*/  HMMA.16816.F16 R78, R8.reuse, R90, R78 ;  /* 0x0000005a084e723c */ /* 0x040fe2000000084e */
[----:B------:R-:W-:Y:S07]  /*2400*/  LDSM.16.M88.2 R90, [R135+0x4a00] ;  /* 0x004a0000875a783b */ /* 0x000fee0000000100 */
[C---:B------:R-:W-:Y:S08]  /*2410*/  HMMA.16816.F16 R88, R8.reuse, R88, R12 ;  /* 0x000000580858723c */ /* 0x040ff0000000080c */
[C---:B------:R-:W-:Y:S01]  /*2420*/  HMMA.16816.F16 R86, R8.reuse, R86, R14 ;  /* 0x000000560856723c */ /* 0x040fe2000000080e */
[----:B------:R-:W-:Y:S07]  /*2430*/  LDSM.16.M88.4 R12, [R110+0x400] ;  /* 0x000400006e0c783b */ /* 0x000fee0000000200 */
[C---:B------:R-:W-:Y:S08]  /*2440*/  HMMA.16816.F16 R16, R8.reuse, R112, R16 ;  /* 0x000000700810723c */ /* 0x040ff00000000810 */
[----:B------:R-:W-:Y:S01]  /*2450*/  HMMA.16816.F16 R2, R8, R108, R2 ;  /* 0x0000006c0802723c */ /* 0x000fe20000000802 */
[----:B------:R-:W3:Y:S04]  /*2460*/  LDSM.16.M88.4 R8, [R139+0xc00] ;  /* 0x000c00008b08783b */ /* 0x000ee80000000200 */
[----:B------:R-:W4:Y:S03]  /*2470*/  LDSM.16.M88.2 R108, [R135+0x4000] ;  /* 0x00400000876c783b */ /* 0x000f260000000100 */
[C---:B-1----:R-:W-:Y:S08]  /*2480*/  HMMA.16816.F16 R22, R4.reuse, R98, R22 ;  /* 0x000000620416723c */ /* 0x042ff00000000816 */
[C---:B------:R-:W-:Y:S08]  /*2490*/  HMMA.16816.F16 R28, R4.reuse, R96, R28 ;  /* 0x00000060041c723c */ /* 0x040ff0000000081c */
[C---:B------:R-:W-:Y:S08]  /*24a0*/  HMMA.16816.F16 R30, R4.reuse, R94, R30 ;  /* 0x0000005e041e723c */ /* 0x040ff0000000081e */
[C---:B------:R-:W-:Y:S08]  /*24b0*/  HMMA.16816.F16 R34, R4.reuse, R92, R34 ;  /* 0x0000005c0422723c */ /* 0x040ff00000000822 */
[C---:B------:R-:W-:Y:S08]  /*24c0*/  HMMA.16816.F16 R68, R4.reuse, R84, R68 ;  /* 0x000000540444723c */ /* 0x040ff00000000844 */
[C---:B------:R-:W-:Y:S08]  /*24d0*/  HMMA.16816.F16 R70, R4.reuse, R82, R70 ;  /* 0x000000520446723c */ /* 0x040ff00000000846 */
[C---:B------:R-:W-:Y:S08]  /*24e0*/  HMMA.16816.F16 R32, R4.reuse, R118, R32 ;  /* 0x000000760420723c */ /* 0x040ff00000000820 */
[----:B------:R-:W-:Y:S01]  /*24f0*/  HMMA.16816.F16 R18, R4, R116, R18 ;  /* 0x000000740412723c */ /* 0x000fe20000000812 */
[----:B------:R-:W1:Y:S07]  /*2500*/  LDSM.16.M88.4 R4, [R110+0x800] ;  /* 0x000800006e04783b */ /* 0x000e6e0000000200 */
        /* <DEDUP_REMOVED lines=8> */
[----:B------:R-:W5:Y:S04]  /*2590*/  LDSM.16.M88.2 R38, [R135+0x4c00] ;  /* 0x004c00008726783b */ /* 0x000f680000000100 */
[----:B------:R-:W5:Y:S03]  /*25a0*/  LDSM.16.M88.2 R36, [R135+0x4e00] ;  /* 0x004e00008724783b */ /* 0x000f660000000100 */
        /* <DEDUP_REMOVED lines=9> */
[C---:B---3--:R-:W-:Y:S08]  /*2640*/  HMMA.16816.F16 R72, R8.reuse, R98, R72 ;  /* 0x000000620848723c */ /* 0x048ff00000000848 */
[C---:B------:R-:W-:Y:S08]  /*2650*/  HMMA.16816.F16 R74, R8.reuse, R96, R74 ;  /* 0x00000060084a723c */ /* 0x040ff0000000084a */
[C---:B------:R-:W-:Y:S08]  /*2660*/  HMMA.16816.F16 R76, R8.reuse, R94, R76 ;  /* 0x0000005e084c723c */ /* 0x040ff0000000084c */
[----:B------:R-:W-:Y:S01]  /*2670*/  HMMA.16816.F16 R78, R8, R92, R78 ;  /* 0x0000005c084e723c */ /* 0x000fe2000000084e */
[----:B------:R-:W-:-:S07]  /*2680*/  IMAD R92, R131, 0x40, R130 ;  /* 0x00000040835c7824 */ /* 0x000fce00078e0282 */
[C---:B------:R-:W-:Y:S08]  /*2690*/  HMMA.16816.F16 R84, R8.reuse, R84, R88 ;  /* 0x000000540854723c */ /* 0x040ff00000000858 */
[C---:B------:R-:W-:Y:S08]  /*26a0*/  HMMA.16816.F16 R82, R8.reuse, R82, R86 ;  /* 0x000000520852723c */ /* 0x040ff00000000856 */
[C---:B------:R-:W-:Y:S08]  /*26b0*/  HMMA.16816.F16 R16, R8.reuse, R116, R16 ;  /* 0x000000740810723c */ /* 0x040ff00000000810 */
[----:B------:R-:W-:Y:S01]  /*26c0*/  HMMA.16816.F16 R2, R8, R118, R2 ;  /* 0x000000760802723c */ /* 0x000fe20000000802 */
[----:B------:R-:W3:Y:S01]  /*26d0*/  LDSM.16.M88.4 R8, [R110+0xc00] ;  /* 0x000c00006e08783b */ /* 0x000ee20000000200 */
[----:B------:R-:W-:-:S04]  /*26e0*/  DEPBAR.LE SB0, 0x0 ;  /* 0x000080000000791a */ /* 0x000fc80000000000 */
[----:B------:R-:W-:Y:S02]  /*26f0*/  BAR.SYNC.DEFER_BLOCKING 0x0 ;  /* 0x0000000000007b1d */ /* 0x000fe40000010000 */
[----:B----4-:R-:W-:Y:S08]  /*2700*/  HMMA.16816.F16 R86, R12, R108, R20 ;  /* 0x0000006c0c56723c */ /* 0x010ff00000000814 */
[-C--:B-1----:R-:W-:Y:S08]  /*2710*/  HMMA.16816.F16 R88, R4, R106.reuse, R22 ;  /* 0x0000006a0458723c */ /* 0x082ff00000000816 */
[C---:B------:R-:W-:Y:S01]  /*2720*/  HMMA.16816.F16 R66, R12.reuse, R106, R66 ;  /* 0x0000006a0c42723c */ /* 0x040fe20000000842 */
[----:B------:R-:W-:Y:S07]  /*2730*/  LDSM.16.M88.4 R20, [R133] ;  /* 0x000000008514783b */ /* 0x000fee0000000200 */
[C---:B------:R-:W-:Y:S01]  /*2740*/  HMMA.16816.F16 R80, R12.reuse, R104, R80 ;  /* 0x000000680c50723c */ /* 0x040fe20000000850 */
[----:B------:R-:W1:Y:S04]  /*2750*/  LDSM.16.M88.2 R110, [R92+0x4600] ;  /* 0x004600005c6e783b */ /* 0x000e680000000100 */
[----:B------:R-:W4:Y:S03]  /*2760*/  LDSM.16.M88.2 R116, [R92+0x4200] ;  /* 0x004200005c74783b */ /* 0x000f260000000100 */
[C---:B------:R-:W-:Y:S01]  /*2770*/  HMMA.16816.F16 R40, R12.reuse, R102, R40 ;  /* 0x000000660c28723c */ /* 0x040fe20000000828 */
[----:B------:R-:W4:Y:S04]  /*2780*/  LDSM.16.M88.2 R112, [R92+0x4400] ;  /* 0x004400005c70783b */ /* 0x000f280000000100 */
[----:B------:R-:W4:Y:S03]  /*2790*/  LDSM.16.M88.2 R98, [R92+0x4800] ;  /* 0x004800005c62783b */ /* 0x000f260000000100 */
[C---:B------:R-:W-:Y:S01]  /*27a0*/  HMMA.16816.F16 R42, R12.reuse, R100, R42 ;  /* 0x000000640c2a723c */ /* 0x040fe2000000082a */
[----:B------:R-:W4:Y:S04]  /*27b0*/  LDSM.16.M88.2 R96, [R92+0x4a00] ;  /* 0x004a00005c60783b */ /* 0x000f280000000100 */
[----:B------:R-:W4:Y:S03]  /*27c0*/  LDSM.16.M88.2 R94, [R92+0x4c00] ;  /* 0x004c00005c5e783b */ /* 0x000f260000000100 */
[C---:B------:R-:W-:Y:S01]  /*27d0*/  HMMA.16816.F16 R44, R12.reuse, R90, R44 ;  /* 0x0000005a0c2c723c */ /* 0x040fe2000000082c */
[----:B------:R-:W4:Y:S04]  /*27e0*/  LDSM.16.M88.2 R118, [R92+0x4000] ;  /* 0x004000005c76783b */ /* 0x000f280000000100 */
[----:B------:R-:W4:Y:S03]  /*27f0*/  LDSM.16.M88.2 R92, [R92+0x4e00] ;  /* 0x004e00005c5c783b */ /* 0x000f260000000100 */
[C---:B-----5:R-:W-:Y:S08]  /*2800*/  HMMA.16816.F16 R46, R12.reuse, R38, R46 ;  /* 0x000000260c2e723c */ /* 0x060ff0000000082e */
[----:B------:R-:W-:Y:S01]  /*2810*/  HMMA.16816.F16 R48, R12, R36, R48 ;  /* 0x000000240c30723c */ /* 0x000fe20000000830 */
[----:B------:R-:W5:Y:S07]  /*2820*/  LDSM.16.M88.4 R12, [R133+0x400] ;  /* 0x00040000850c783b */ /* 0x000f6e0000000200 */
        /* <DEDUP_REMOVED lines=8> */
[----:B------:R-:W2:Y:S07]  /*28b0*/  LDSM.16.M88.4 R24, [R133+0x800] ;  /* 0x000800008518783b */ /* 0x000eae0000000200 */
        /* <DEDUP_REMOVED lines=8> */
[C---:B---3--:R-:W-:Y:S08]  /*2940*/  HMMA.16816.F16 R78, R8.reuse, R100, R78 ;  /* 0x00000064084e723c */ /* 0x048ff0000000084e */
[C---:B------:R-:W-:Y:S01]  /*2950*/  HMMA.16816.F16 R38, R8.reuse, R38, R82 ;  /* 0x000000260826723c */ /* 0x040fe20000000852 */
[----:B------:R-:W-:Y:S07]  /*2960*/  LDSM.16.M88.2 R82, [R126+0x4400] ;  /* 0x004400007e52783b */ /* 0x000fee0000000100 */
[C---:B------:R-:W-:Y:S08]  /*2970*/  HMMA.16816.F16 R16, R8.reuse, R36, R16 ;  /* 0x000000240810723c */ /* 0x040ff00000000810 */
[C---:B------:R-:W-:Y:S08]  /*2980*/  HMMA.16816.F16 R72, R8.reuse, R106, R72 ;  /* 0x0000006a0848723c */ /* 0x040ff00000000848 */
[C---:B------:R-:W-:Y:S08]  /*2990*/  HMMA.16816.F16 R74, R8.reuse, R104, R74 ;  /* 0x00000068084a723c */ /* 0x040ff0000000084a */
[C---:B------:R-:W-:Y:S08]  /*29a0*/  HMMA.16816.F16 R76, R8.reuse, R102, R76 ;  /* 0x00000066084c723c */ /* 0x040ff0000000084c */
[C---:B------:R-:W-:Y:S01]  /*29b0*/  HMMA.16816.F16 R84, R8.reuse, R90, R84 ;  /* 0x0000005a0854723c */ /* 0x040fe20000000854 */
[----:B------:R-:W-:Y:S07]  /*29c0*/  LDSM.16.M88.2 R90, [R126+0x4c00] ;  /* 0x004c00007e5a783b */ /* 0x000fee0000000100 */
[----:B------:R-:W-:Y:S08]  /*29d0*/  HMMA.16816.F16 R2, R8, R108, R2 ;  /* 0x0000006c0802723c */ /* 0x000ff00000000802 */
[C---:B-1----:R-:W-:Y:S08]  /*29e0*/  HMMA.16816.F16 R36, R20.reuse, R110, R58 ;  /* 0x0000006e1424723c */ /* 0x042ff0000000083a */
[C---:B----4-:R-:W-:Y:S08]  /*29f0*/  HMMA.16816.F16 R8, R20.reuse, R116, R62 ;  /* 0x000000741408723c */ /* 0x050ff0000000083e */
[C---:B------:R-:W-:Y:S08]  /*2a00*/  HMMA.16816.F16 R10, R20.reuse, R112, R60 ;  /* 0x00000070140a723c */ /* 0x040ff0000000083c */
[C---:B------:R-:W-:Y:S08]  /*2a10*/  HMMA.16816.F16 R56, R20.reuse, R98, R56 ;  /* 0x000000621438723c */ /* 0x040ff00000000838 */
[C---:B------:R-:W-:Y:S08]  /*2a20*/  HMMA.16816.F16 R54, R20.reuse, R96, R54 ;  /* 0x000000601436723c */ /* 0x040ff00000000836 */
[C---:B------:R-:W-:Y:S08]  /*2a30*/  HMMA.16816.F16 R52, R20.reuse, R94, R52 ;  /* 0x0000005e1434723c */ /* 0x040ff00000000834 */
[C---:B------:R-:W-:Y:S08]  /*2a40*/  HMMA.16816.F16 R58, R20.reuse, R118, R64 ;  /* 0x00000076143a723c */ /* 0x040ff00000000840 */
[----:B------:R-:W-:Y:S08]  /*2a50*/  HMMA.16816.F16 R20, R20, R92, R50 ;  /* 0x0000005c1414723c */ /* 0x000ff00000000832 */
[C---:B-----5:R-:W-:Y:S08]  /*2a60*/  HMMA.16816.F16 R22, R12.reuse, R116, R66 ;  /* 0x000000740c16723c */ /* 0x060ff00000000842 */
[C---:B------:R-:W-:Y:S01]  /*2a70*/  HMMA.16816.F16 R50, R12.reuse, R112, R80 ;  /* 0x000000700c32723c */ /* 0x040fe20000000850 */
[----:B------:R-:W-:Y:S07]  /*2a80*/  LDSM.16.M88.2 R80, [R126+0x4600] ;  /* 0x004600007e50783b */ /* 0x000fee0000000100 */
[C---:B------:R-:W-:Y:S08]  /*2a90*/  HMMA.16816.F16 R40, R12.reuse, R110, R40 ;  /* 0x0000006e0c28723c */ /* 0x040ff00000000828 */
[C---:B------:R-:W-:Y:S08]  /*2aa0*/  HMMA.16816.F16 R42, R12.reuse, R98, R42 ;  /* 0x000000620c2a723c */ /* 0x040ff0000000082a */
[C---:B------:R-:W-:Y:S08]  /*2ab0*/  HMMA.16816.F16 R44, R12.reuse, R96, R44 ;  /* 0x000000600c2c723c */ /* 0x040ff0000000082c */
[C---:B------:R-:W-:Y:S08]  /*2ac0*/  HMMA.16816.F16 R46, R12.reuse, R94, R46 ;  /* 0x0000005e0c2e723c */ /* 0x040ff0000000082e */
[C---:B------:R-:W-:Y:S08]  /*2ad0*/  HMMA.16816.F16 R48, R12.reuse, R92, R48 ;  /* 0x0000005c0c30723c */ /* 0x040ff00000000830 */
[----:B------:R-:W-:Y:S01]  /*2ae0*/  HMMA.16816.F16 R60, R12, R118, R86 ;  /* 0x000000760c3c723c */ /* 0x000fe20000000856 */
[----:B------:R-:W-:Y:S04]  /*2af0*/  LDSM.16.M88.4 R12, [R127] ;  /* 0x000000007f0c783b */ /* 0x000fe80000000200 */
[----:B------:R-:W-:Y:S03]  /*2b00*/  LDSM.16.M88.2 R86, [R126+0x4800] ;  /* 0x004800007e56783b */ /* 0x000fe60000000100 */
[C---:B--2---:R-:W-:Y:S01]  /*2b10*/  HMMA.16816.F16 R66, R24.reuse, R94, R70 ;  /* 0x0000005e1842723c */ /* 0x044fe20000000846 */
[----:B------:R-:W1:Y:S07]  /*2b20*/  LDSM.16.M88.2 R70, [R126+0x4200] ;  /* 0x004200007e46783b */ /* 0x000e6e0000000100 */
[C---:B------:R-:W-:Y:S01]  /*2b30*/  HMMA.16816.F16 R62, R24.reuse, R116, R88 ;  /* 0x00000074183e723c */ /* 0x040fe20000000858 */
[----:B------:R-:W2:Y:S07]  /*2b40*/  LDSM.16.M88.2 R88, [R126+0x4a00] ;  /* 0x004a00007e58783b */ /* 0x000eae0000000100 */
[-C--:B------:R-:W-:Y:S08]  /*2b50*/  HMMA.16816.F16 R34, R24, R98.reuse, R34 ;  /* 0x000000621822723c */ /* 0x080ff00000000822 */
[C---:B------:R-:W-:Y:S01]  /*2b60*/  HMMA.16816.F16 R78, R4.reuse, R98, R78 ;  /* 0x00000062044e723c */ /* 0x040fe2000000084e */
[----:B------:R-:W-:Y:S07]  /*2b70*/  LDSM.16.M88.2 R98, [R126+0x4e00] ;  /* 0x004e00007e62783b */ /* 0x000fee0000000100 */
[----:B------:R-:W-:Y:S01]  /*2b80*/  HMMA.16816.F16 R38, R4, R94, R38 ;  /* 0x0000005e0426723c */ /* 0x000fe20000000826 */
[----:B------:R-:W3:Y:S07]  /*2b90*/  LDSM.16.M88.2 R94, [R126+0x4000] ;  /* 0x004000007e5e783b */ /* 0x000eee0000000100 */
[C---:B------:R-:W-:Y:S08]  /*2ba0*/  HMMA.16816.F16 R64, R24.reuse, R96, R68 ;  /* 0x000000601840723c */ /* 0x040ff00000000844 */
[----:B------:R-:W-:Y:S08]  /*2bb0*/  HMMA.16816.F16 R68, R24, R92, R18 ;  /* 0x0000005c1844723c */ /* 0x000ff00000000812 */
[C---:B------:R-:W-:Y:S08]  /*2bc0*/  HMMA.16816.F16 R72, R4.reuse, R116, R72 ;  /* 0x000000740448723c */ /* 0x040ff00000000848 */
[C---:B------:R-:W-:Y:S08]  /*2bd0*/  HMMA.16816.F16 R74, R4.reuse, R112, R74 ;  /* 0x00000070044a723c */ /* 0x040ff0000000084a */
[C---:B------:R-:W-:Y:S08]  /*2be0*/  HMMA.16816.F16 R76, R4.reuse, R110, R76 ;  /* 0x0000006e044c723c */ /* 0x040ff0000000084c */
[C---:B------:R-:W-:Y:S08]  /*2bf0*/  HMMA.16816.F16 R84, R4.reuse, R96, R84 ;  /* 0x000000600454723c */ /* 0x040ff00000000854 */
[C---:B------:R-:W-:Y:S08]  /*2c00*/  HMMA.16816.F16 R92, R4.reuse, R92, R16 ;  /* 0x0000005c045c723c */ /* 0x040ff00000000810 */
[----:B------:R-:W-:Y:S01]  /*2c10*/  HMMA.16816.F16 R2, R4, R118, R2 ;  /* 0x000000760402723c */ /* 0x000fe20000000802 */
[----:B------:R-:W-:-:S02]  /*2c20*/  SEL R4, R0, RZ, P0 ;  /* 0x000000ff00047207 */ /* 0x000fc40000000000 */
[----:B------:R-:W-:-:S04]  /*2c30*/  IADD3 R0, P0, PT, R129, 0x1, RZ ;  /* 0x0000000181007810 */ /* 0x000fc80007f1e0ff */
[----:B------:R-:W-:Y:S01]  /*2c40*/  IADD3.X R4, PT, PT, RZ, R4, RZ, P0, !PT ;  /* 0x00000004ff047210 */ /* 0x000fe200007fe4ff */
[----:B-1----:R-:W-:Y:S01]  /*2c50*/  HMMA.16816.F16 R96, R12, R70, R8 ;  /* 0x000000460c60723c */ /* 0x002fe20000000808 */
[----:B------:R-:W-:-:S04]  /*2c60*/  ISETP.GE.U32.AND P0, PT, R0, 0x5, PT ;  /* 0x000000050000780c */ /* 0x000fc80003f06070 */
[----:B------:R-:W-:Y:S02]  /*2c70*/  ISETP.GE.U32.AND.EX P0, PT, R4, RZ, PT, P0 ;  /* 0x000000ff0400720c */ /* 0x000fe40003f06100 */
[----:B------:R-:W1:Y:S01]  /*2c80*/  LDSM.16.M88.4 R4, [R127+0x400] ;  /* 0x000400007f04783b */ /* 0x000e620000000200 */
[C---:B------:R-:W-:Y:S03]  /*2c90*/  HMMA.16816.F16 R100, R12.reuse, R82, R10 ;  /* 0x000000520c64723c */ /* 0x040fe6000000080a */
[----:B------:R-:W4:Y:S05]  /*2ca0*/  LDSM.16.M88.4 R8, [R127+0x800] ;  /* 0x000800007f08783b */ /* 0x000f2a0000000200 */
[----:B------:R-:W-:Y:S02]  /*2cb0*/  HMMA.16816.F16 R36, R12, R80, R36 ;  /* 0x000000500c24723c */ /* 0x000fe40000000824 */
[----:B------:R-:W-:-:S04]  /*2cc0*/  @P0 VIADD R0, R129, 0xfffffffc ;  /* 0xfffffffc81000836 */ /* 0x000fc80000000000 */
[C---:B------:R-:W-:Y:S02]  /*2cd0*/  IMAD R124, R0.reuse, 0x180, R124 ;  /* 0x00000180007c7824 */ /* 0x040fe400078e027c */
[C---:B------:R-:W-:Y:S01]  /*2ce0*/  HMMA.16816.F16 R56, R12.reuse, R86, R56 ;  /* 0x000000560c38723c */ /* 0x040fe20000000838 */
[----:B------:R-:W-:Y:S01]  /*2cf0*/  IMAD R123, R0, 0x180, R123 ;  /* 0x00000180007b7824 */ /* 0x000fe200078e027b */
[----:B------:R-:W-:Y:S01]  /*2d00*/  SHF.R.U32.HI R0, RZ, 0x1, R114 ;  /* 0x00000001ff007819 */ /* 0x000fe20000011672 */
[----:B------:R-:W-:Y:S02]  /*2d10*/  IMAD R102, R124, 0x40, R130 ;  /* 0x000000407c667824 */ /* 0x000fe400078e0282 */
[----:B------:R-:W-:Y:S01]  /*2d20*/  IMAD R128, R123, 0x40, R128 ;  /* 0x000000407b807824 */ /* 0x000fe200078e0280 */
[----:B------:R-:W-:Y:S02]  /*2d30*/  LOP3.LUT R0, R0, 0x8, RZ, 0xc0, !PT ;  /* 0x0000000800007812 */ /* 0x000fe400078ec0ff */
[----:B--2---:R-:W-:Y:S03]  /*2d40*/  HMMA.16816.F16 R54, R12, R88, R54 ;  /* 0x000000580c36723c */ /* 0x004fe60000000836 */
[----:B------:R-:W-:-:S05]  /*2d50*/  IMAD.IADD R0, R115, 0x1, R0 ;  /* 0x0000000173007824 */ /* 0x000fca00078e0200 */
[----:B------:R-:W-:Y:S01]  /*2d60*/  HMMA.16816.F16 R52, R12, R90, R52 ;  /* 0x0000005a0c34723c */ /* 0x000fe20000000834 */
[----:B------:R-:W-:-:S04]  /*2d70*/  SHF.L.U32 R0, R0, 0x1, RZ ;  /* 0x0000000100007819 */ /* 0x000fc800000006ff */
[----:B------:R-:W-:-:S03]  /*2d80*/  LOP3.LUT R0, R0, 0x30, RZ, 0xc0, !PT ;  /* 0x0000003000007812 */ /* 0x000fc600078ec0ff */
[----:B---3--:R-:W-:Y:S01]  /*2d90*/  HMMA.16816.F16 R58, R12, R94, R58 ;  /* 0x0000005e0c3a723c */ /* 0x008fe2000000083a */
[----:B------:R-:W-:-:S05]  /*2da0*/  LOP3.LUT R0, R0, 0x20, RZ, 0x3c, !PT ;  /* 0x0000002000007812 */ /* 0x000fca00078e3cff */
[----:B------:R-:W-:Y:S02]  /*2db0*/  VIADD R0, R0, UR4 ;  /* 0x0000000400007c36 */ /* 0x000fe40008000000 */
[----:B------:R-:W-:Y:S01]  /*2dc0*/  HMMA.16816.F16 R20, R12, R98, R20 ;  /* 0x000000620c14723c */ /* 0x000fe20000000814 */
[----:B------:R-:W2:Y:S01]  /*2dd0*/  LDSM.16.M88.4 R12, [R127+0xc00] ;  /* 0x000c00007f0c783b */ /* 0x000ea20000000200 */
[----:B------:R-:W-:-:S04]  /*2de0*/  DEPBAR.LE SB0, 0x0 ;  /* 0x000080000000791a */ /* 0x000fc80000000000 */
[----:B------:R-:W-:Y:S01]  /*2df0*/  BAR.SYNC.DEFER_BLOCKING 0x0 ;  /* 0x0000000000007b1d */ /* 0x000fe20000010000 */
[----:B------:R-:W-:Y:S01]  /*2e00*/  IMAD R123, R123, 0x40, R0 ;  /* 0x000000407b7b7824 */ /* 0x000fe200078e0200 */
[----:B------:R-:W-:Y:S01]  /*2e10*/  HMMA.16816.F16 R28, R24, R112, R28 ;  /* 0x00000070181c723c */ /* 0x000fe2000000081c */
[----:B------:R-:W-:-:S07]  /*2e20*/  IMAD.SHL.U32 R0, R114, 0x10, RZ ;  /* 0x0000001072007824 */ /* 0x000fce00078e00ff */
[C---:B------:R-:W-:Y:S08]  /*2e30*/  HMMA.16816.F16 R30, R24.reuse, R110, R30 ;  /* 0x0000006e181e723c */ /* 0x040ff0000000081e */
[----:B------:R-:W-:Y:S01]  /*2e40*/  HMMA.16816.F16 R32, R24, R118, R32 ;  /* 0x000000761820723c */ /* 0x000fe20000000820 */
[----:B------:R-:W-:Y:S07]  /*2e50*/  LDSM.16.M88.2 R116, [R102+0x4200] ;  /* 0x004200006674783b */ /* 0x000fee0000000100 */
[C---:B-1----:R-:W-:Y:S01]  /*2e60*/  HMMA.16816.F16 R22, R4.reuse, R70, R22 ;  /* 0x000000460416723c */ /* 0x042fe20000000816 */
[----:B------:R-:W-:Y:S04]  /*2e70*/  LDSM.16.M88.2 R112, [R102+0x4400] ;  /* 0x004400006670783b */ /* 0x000fe80000000100 */
[----:B------:R-:W-:Y:S03]  /*2e80*/  LDSM.16.M88.2 R110, [R102+0x4600] ;  /* 0x00460000666e783b */ /* 0x000fe60000000100 */
[C---:B------:R-:W-:Y:S01]  /*2e90*/  HMMA.16816.F16 R50, R4.reuse, R82, R50 ;  /* 0x000000520432723c */ /* 0x040fe20000000832 */
[----:B------:R-:W-:Y:S04]  /*2ea0*/  LDSM.16.M88.2 R108, [R102+0x4800] ;  /* 0x00480000666c783b */ /* 0x000fe80000000100 */
[----:B------:R-:W-:Y:S03]  /*2eb0*/  LDSM.16.M88.2 R106, [R102+0x4a00] ;  /* 0x004a0000666a783b */ /* 0x000fe60000000100 */
[C---:B------:R-:W-:Y:S01]  /*2ec0*/  HMMA.16816.F16 R40, R4.reuse, R80, R40 ;  /* 0x000000500428723c */ /* 0x040fe20000000828 */
[----:B------:R-:W-:Y:S04]  /*2ed0*/  LDSM.16.M88.2 R104, [R102+0x4c00] ;  /* 0x004c00006668783b */ /* 0x000fe80000000100 */
[----:B------:R-:W-:Y:S03]  /*2ee0*/  LDSM.16.M88.2 R118, [R102+0x4000] ;  /* 0x004000006676783b */ /* 0x000fe60000000100 */
[C---:B------:R-:W-:Y:S01]  /*2ef0*/  HMMA.16816.F16 R42, R4.reuse, R86, R42 ;  /* 0x00000056042a723c */ /* 0x040fe2000000082a */
[----:B------:R-:W-:Y:S04]  /*2f00*/  LDSM.16.M88.4 R24, [R128] ;  /* 0x000000008018783b */ /* 0x000fe80000000200 */
[----:B------:R-:W1:Y:S03]  /*2f10*/  LDSM.16.M88.2 R102, [R102+0x4e00] ;  /* 0x004e00006666783b */ /* 0x000e660000000100 */
[C---:B------:R-:W-:Y:S01]  /*2f20*/  HMMA.16816.F16 R44, R4.reuse, R88, R44 ;  /* 0x00000058042c723c */ /* 0x040fe2000000082c */
[----:B------:R-:W3:Y:S07]  /*2f30*/  LDSM.16.M88.4 R16, [R128+0x400] ;  /* 0x000400008010783b */ /* 0x000eee0000000200 */
[C---:B------:R-:W-:Y:S08]  /*2f40*/  HMMA.16816.F16 R46, R4.reuse, R90, R46 ;  /* 0x0000005a042e723c */ /* 0x040ff0000000082e */
[C---:B------:R-:W-:Y:S08]  /*2f50*/  HMMA.16816.F16 R48, R4.reuse, R98, R48 ;  /* 0x000000620430723c */ /* 0x040ff00000000830 */
[----:B------:R-:W-:Y:S08]  /*2f60*/  HMMA.16816.F16 R4, R4, R94, R60 ;  /* 0x0000005e0404723c */ /* 0x000ff0000000083c */
[C---:B----4-:R-:W-:Y:S08]  /*2f70*/  HMMA.16816.F16 R6, R8.reuse, R70, R62 ;  /* 0x000000460806723c */ /* 0x050ff0000000083e */
[C---:B------:R-:W-:Y:S08]  /*2f80*/  HMMA.16816.F16 R28, R8.reuse, R82, R28 ;  /* 0x00000052081c723c */ /* 0x040ff0000000081c */
[C---:B------:R-:W-:Y:S08]  /*2f90*/  HMMA.16816.F16 R30, R8.reuse, R80, R30 ;  /* 0x00000050081e723c */ /* 0x040ff0000000081e */
[C---:B------:R-:W-:Y:S08]  /*2fa0*/  HMMA.16816.F16 R34, R8.reuse, R86, R34 ;  /* 0x000000560822723c */ /* 0x040ff00000000822 */
[C---:B------:R-:W-:Y:S08]  /*2fb0*/  HMMA.16816.F16 R60, R8.reuse, R88, R64 ;  /* 0x00000058083c723c */ /* 0x040ff00000000840 */
[C---:B------:R-:W-:Y:S08]  /*2fc0*/  HMMA.16816.F16 R62, R8.reuse, R90, R66 ;  /* 0x0000005a083e723c */ /* 0x040ff00000000842 */
[C---:B------:R-:W-:Y:S08]  /*2fd0*/  HMMA.16816.F16 R32, R8.reuse, R94, R32 ;  /* 0x0000005e0820723c */ /* 0x040ff00000000820 */
[----:B------:R-:W-:Y:S08]  /*2fe0*/  HMMA.16816.F16 R8, R8, R98, R68 ;  /* 0x000000620808723c */ /* 0x000ff00000000844 */
[C---:B--2---:R-:W-:Y:S08]  /*2ff0*/  HMMA.16816.F16 R10, R12.reuse, R70, R72 ;  /* 0x000000460c0a723c */ /* 0x044ff00000000848 */
[----:B------:R-:W-:Y:S01]  /*3000*/  HMMA.16816.F16 R64, R12, R82, R74 ;  /* 0x000000520c40723c */ /* 0x000fe2000000084a */
[----:B------:R-:W-:-:S05]  /*3010*/  LOP3.LUT R82, R137, 0x20, RZ, 0x3c, !PT ;  /* 0x0000002089527812 */ /* 0x000fca00078e3cff */
[----:B------:R-:W-:Y:S02]  /*3020*/  VIADD R82, R82, UR4 ;  /* 0x0000000452527c36 */ /* 0x000fe40008000000 */
[----:B------:R-:W-:Y:S02]  /*3030*/  HMMA.16816.F16 R66, R12, R80, R76 ;  /* 0x000000500c42723c */ /* 0x000fe4000000084c */
[----:B------:R-:W-:-:S06]  /*3040*/  IMAD R82, R124, 0x40, R82 ;  /* 0x000000407c527824 */ /* 0x000fcc00078e0252 */
[C---:B------:R-:W-:Y:S01]  /*3050*/  HMMA.16816.F16 R78, R12.reuse, R86, R78 ;  /* 0x000000560c4e723c */ /* 0x040fe2000000084e */
[----:B------:R-:W-:Y:S07]  /*3060*/  LDSM.16.M88.2 R86, [R82+0x4c00] ;  /* 0x004c00005256783b */ /* 0x000fee0000000100 */
[C---:B------:R-:W-:Y:S01]  /*3070*/  HMMA.16816.F16 R84, R12.reuse, R88, R84 ;  /* 0x000000580c54723c */ /* 0x040fe20000000854 */
[----:B------:R-:W-:Y:S07]  /*3080*/  LDSM.16.M88.2 R88, [R82+0x4a00] ;  /* 0x004a00005258783b */ /* 0x000fee0000000100 */
[C---:B------:R-:W-:Y:S01]  /*3090*/  HMMA.16816.F16 R38, R12.reuse, R90, R38 ;  /* 0x0000005a0c26723c */ /* 0x040fe20000000826 */
[----:B------:R-:W-:Y:S07]  /*30a0*/  LDSM.16.M88.2 R90, [R82+0x4800] ;  /* 0x00480000525a783b */ /* 0x000fee0000000100 */
[C---:B------:R-:W-:Y:S01]  /*30b0*/  HMMA.16816.F16 R68, R12.reuse, R98, R92 ;  /* 0x000000620c44723c */ /* 0x040fe2000000085c */
[----:B------:R-:W-:Y:S04]  /*30c0*/  LDSM.16.M88.2 R92, [R82+0x4600] ;  /* 0x00460000525c783b */ /* 0x000fe80000000100 */
[----:B------:R-:W-:Y:S03]  /*30d0*/  LDSM.16.M88.2 R98, [R82+0x4000] ;  /* 0x004000005262783b */ /* 0x000fe60000000100 */
[----:B------:R-:W-:Y:S01]  /*30e0*/  HMMA.16816.F16 R2, R12, R94, R2 ;  /* 0x0000005e0c02723c */ /* 0x000fe20000000802 */
[----:B------:R-:W2:Y:S04]  /*30f0*/  LDSM.16.M88.4 R12, [R128+0x800] ;  /* 0x00080000800c783b */ /* 0x000ea80000000200 */
[----:B------:R-:W-:Y:S03]  /*3100*/  LDSM.16.M88.2 R94, [R82+0x4400] ;  /* 0x00440000525e783b */ /* 0x000fe60000000100 */
[----:B-1----:R-:W-:Y:S08]  /*3110*/  HMMA.16816.F16 R74, R24, R102, R20 ;  /* 0x00000066184a723c */ /* 0x002ff00000000814 */
[-C--:B---3--:R-:W-:Y:S01]  /*3120*/  HMMA.16816.F16 R76, R16, R116.reuse, R22 ;  /* 0x00000074104c723c */ /* 0x088fe20000000816 */
[----:B------:R-:W1:Y:S07]  /*3130*/  LDSM.16.M88.4 R20, [R128+0xc00] ;  /* 0x000c00008014783b */ /* 0x000e6e0000000200 */
[----:B------:R-:W-:Y:S01]  /*3140*/  HMMA.16816.F16 R70, R24, R116, R96 ;  /* 0x000000741846723c */ /* 0x000fe20000000860 */
[----:B------:R-:W-:Y:S04]  /*3150*/  LDSM.16.M88.2 R96, [R82+0x4200] ;  /* 0x004200005260783b */ /* 0x000fe80000000100 */
[----:B------:R-:W-:Y:S03]  /*3160*/  LDSM.16.M88.2 R82, [R82+0x4e00] ;  /* 0x004e00005252783b */ /* 0x000fe60000000100 */
[C---:B------:R-:W-:Y:S08]  /*3170*/  HMMA.16816.F16 R50, R16.reuse, R112, R50 ;  /* 0x000000701032723c */ /* 0x040ff00000000832 */
[C---:B------:R-:W-:Y:S08]  /*3180*/  HMMA.16816.F16 R40, R16.reuse, R110, R40 ;  /* 0x0000006e1028723c */ /* 0x040ff00000000828 */
[C---:B------:R-:W-:Y:S08]  /*3190*/  HMMA.16816.F16 R42, R16.reuse, R108, R42 ;  /* 0x0000006c102a723c */ /* 0x040ff0000000082a */
[C---:B------:R-:W-:Y:S08]  /*31a0*/  HMMA.16816.F16 R44, R16.reuse, R106, R44 ;  /* 0x0000006a102c723c */ /* 0x040ff0000000082c */
[C---:B------:R-:W-:Y:S08]  /*31b0*/  HMMA.16816.F16 R46, R16.reuse, R104, R46 ;  /* 0x00000068102e723c */ /* 0x040ff0000000082e */
[C---:B------:R-:W-:Y:S08]  /*31c0*/  HMMA.16816.F16 R48, R16.reuse, R102, R48 ;  /* 0x000000661030723c */ /* 0x040ff00000000830 */
[----:B------:R-:W-:Y:S01]  /*31d0*/  HMMA.16816.F16 R80, R16, R118, R4 ;  /* 0x000000761050723c */ /* 0x000fe20000000804 */
[----:B------:R-:W3:Y:S07]  /*31e0*/  LDSM.16.M88.4 R16, [R123+0x400] ;  /* 0x000400007b10783b */ /* 0x000eee0000000200 */
[----:B------:R-:W-:Y:S08]  /*31f0*/  HMMA.16816.F16 R72, R24, R112, R100 ;  /* 0x000000701848723c */ /* 0x000ff00000000864 */
[----:B--2---:R-:W-:Y:S01]  /*3200*/  HMMA.16816.F16 R100, R12, R116, R6 ;  /* 0x000000740c64723c */ /* 0x004fe20000000806 */
[----:B------:R-:W2:Y:S07]  /*3210*/  LDSM.16.M88.4 R4, [R123+0x800] ;  /* 0x000800007b04783b */ /* 0x000eae0000000200 */
[C---:B------:R-:W-:Y:S08]  /*3220*/  HMMA.16816.F16 R36, R24.reuse, R110, R36 ;  /* 0x0000006e1824723c */ /* 0x040ff00000000824 */
[C---:B------:R-:W-:Y:S08]  /*3230*/  HMMA.16816.F16 R56, R24.reuse, R108, R56 ;  /* 0x0000006c1838723c */ /* 0x040ff00000000838 */
[C---:B------:R-:W-:Y:S08]  /*3240*/  HMMA.16816.F16 R54, R24.reuse, R106, R54 ;  /* 0x0000006a1836723c */ /* 0x040ff00000000836 */
[C---:B------:R-:W-:Y:S08]  /*3250*/  HMMA.16816.F16 R52, R24.reuse, R104, R52 ;  /* 0x000000681834723c */ /* 0x040ff00000000834 */
[----:B------:R-:W-:Y:S01]  /*3260*/  HMMA.16816.F16 R58, R24, R118, R58 ;  /* 0x00000076183a723c */ /* 0x000fe2000000083a */
[----:B------:R-:W4:Y:S07]  /*3270*/  LDSM.16.M88.4 R24, [R123] ;  /* 0x000000007b18783b */ /* 0x000f2e0000000200 */
[C---:B------:R-:W-:Y:S08]  /*3280*/  HMMA.16816.F16 R28, R12.reuse, R112, R28 ;  /* 0x000000700c1c723c */ /* 0x040ff0000000081c */
[C---:B------:R-:W-:Y:S08]  /*3290*/  HMMA.16816.F16 R30, R12.reuse, R110, R30 ;  /* 0x0000006e0c1e723c */ /* 0x040ff0000000081e */
[C---:B------:R-:W-:Y:S08]  /*32a0*/  HMMA.16816.F16 R34, R12.reuse, R108, R34 ;  /* 0x0000006c0c22723c */ /* 0x040ff00000000822 */
[C---:B------:R-:W-:Y:S08]  /*32b0*/  HMMA.16816.F16 R60, R12.reuse, R106, R60 ;  /* 0x0000006a0c3c723c */ /* 0x040ff0000000083c */
[C---:B------:R-:W-:Y:S08]  /*32c0*/  HMMA.16816.F16 R62, R12.reuse, R104, R62 ;  /* 0x000000680c3e723c */ /* 0x040ff0000000083e */
[C---:B------:R-:W-:Y:S08]  /*32d0*/  HMMA.16816.F16 R32, R12.reuse, R118, R32 ;  /* 0x000000760c20723c */ /* 0x040ff00000000820 */
[----:B------:R-:W-:Y:S01]  /*32e0*/  HMMA.16816.F16 R8, R12, R102, R8 ;  /* 0x000000660c08723c */ /* 0x000fe20000000808 */
[----:B------:R5:W4:Y:S07]  /*32f0*/  LDSM.16.M88.4 R12, [R123+0xc00] ;  /* 0x000c00007b0c783b */ /* 0x000b2e0000000200 */
[----:B-1----:R-:W-:Y:S08]  /*3300*/  HMMA.16816.F16 R10, R20, R116, R10 ;  /* 0x00000074140a723c */ /* 0x002ff0000000080a */
[C---:B---3--:R-:W-:Y:S08]  /*3310*/  HMMA.16816.F16 R76, R16.reuse, R96, R76 ;  /* 0x00000060104c723c */ /* 0x048ff0000000084c */
[----:B------:R-:W-:Y:S01]  /*3320*/  HMMA.16816.F16 R50, R16, R94, R50 ;  /* 0x0000005e1032723c */ /* 0x000fe20000000832 */
[----:B-----5:R-:W-:-:S07]  /*3330*/  IMAD.MOV.U32 R123, RZ, RZ, RZ ;  /* 0x000000ffff7b7224 */ /* 0x020fce00078e00ff */
[C---:B------:R-:W-:Y:S08]  /*3340*/  HMMA.16816.F16 R40, R16.reuse, R92, R40 ;  /* 0x0000005c1028723c */ /* 0x040ff00000000828 */
[C---:B------:R-:W-:Y:S08]  /*3350*/  HMMA.16816.F16 R42, R16.reuse, R90, R42 ;  /* 0x0000005a102a723c */ /* 0x040ff0000000082a */
[C---:B------:R-:W-:Y:S08]  /*3360*/  HMMA.16816.F16 R44, R16.reuse, R88, R44 ;  /* 0x00000058102c723c */ /* 0x040ff0000000082c */
[C---:B------:R-:W-:Y:S08]  /*3370*/  HMMA.16816.F16 R46, R16.reuse, R86, R46 ;  /* 0x00000056102e723c */ /* 0x040ff0000000082e */
[C---:B------:R-:W-:Y:S08]  /*3380*/  HMMA.16816.F16 R48, R16.reuse, R82, R48 ;  /* 0x000000521030723c */ /* 0x040ff00000000830 */
[----:B------:R-:W-:Y:S01]  /*3390*/  HMMA.16816.F16 R80, R16, R98, R80 ;  /* 0x000000621050723c */ /* 0x000fe20000000850 */
[----:B------:R-:W-:-:S02]  /*33a0*/  SHF.L.U32 R16, R114, 0x1, RZ ;  /* 0x0000000172107819 */ /* 0x000fc400000006ff */
[----:B------:R-:W-:Y:S02]  /*33b0*/  SHF.R.U64 R18, R120, 0x4, RZ ;  /* 0x0000000478127819 */ /* 0x000fe400000012ff */
[----:B------:R-:W-:-:S03]  /*33c0*/  LOP3.LUT R16, R16, 0x3e, RZ, 0xc0, !PT ;  /* 0x0000003e10107812 */ /* 0x000fc600078ec0ff */
[C---:B------:R-:W-:Y:S08]  /*33d0*/  HMMA.16816.F16 R64, R20.reuse, R112, R64 ;  /* 0x000000701440723c */ /* 0x040ff00000000840 */
[----:B------:R-:W-:Y:S08]  /*33e0*/  HMMA.16816.F16 R66, R20, R110, R66 ;  /* 0x0000006e1442723c */ /* 0x000ff00000000842 */
        /* <DEDUP_REMOVED lines=8> */
[----:B------:R-:W-:Y:S01]  /*3470*/  LOP3.LUT R4, R16, 0x6, RZ, 0xc0, !PT ;  /* 0x0000000610047812 */ /* 0x000fe200078ec0ff */
[----:B------:R-:W-:Y:S01]  /*3480*/  IMAD.WIDE.U32 R6, R138, 0x100, R122 ;  /* 0x000001008a067825 */ /* 0x000fe200078e007a */
[----:B------:R-:W-:-:S04]  /*3490*/  LOP3.LUT R16, R16, 0x38, RZ, 0xc0, !PT ;  /* 0x0000003810107812 */ /* 0x000fc800078ec0ff */
[----:B------:R-:W-:Y:S01]  /*34a0*/  IADD3 R125, PT, PT, R16, R4, R125 ;  /* 0x00000004107d7210 */ /* 0x000fe20007ffe07d */
[C---:B------:R-:W-:Y:S01]  /*34b0*/  HMMA.16816.F16 R78, R20.reuse, R108, R78 ;  /* 0x0000006c144e723c */ /* 0x040fe2000000084e */
[C-C-:B------:R-:W-:Y:S01]  /*34c0*/  LOP3.LUT R120, R6.reuse, 0x4, R18.reuse, 0xfe, !PT ;  /* 0x0000000406787812 */ /* 0x140fe200078efe12 */
[----:B------:R-:W-:Y:S01]  /*34d0*/  IMAD R4, R7, UR6, RZ ;  /* 0x0000000607047c24 */ /* 0x000fe2000f8e02ff */
[C---:B------:R-:W-:Y:S02]  /*34e0*/  LOP3.LUT R138, R6.reuse, R18, RZ, 0xfc, !PT ;  /* 0x00000012068a7212 */ /* 0x040fe400078efcff */
[C-C-:B------:R-:W-:Y:S02]  /*34f0*/  LOP3.LUT R136, R6.reuse, 0x2, R18.reuse, 0xfe, !PT ;  /* 0x0000000206887812 */ /* 0x140fe400078efe12 */
[C-C-:B------:R-:W-:Y:S01]  /*3500*/  LOP3.LUT R128, R6.reuse, 0xc, R18.reuse, 0xfe, !PT ;  /* 0x0000000c06807812 */ /* 0x140fe200078efe12 */
[C---:B------:R-:W-:Y:S01]  /*3510*/  HMMA.16816.F16 R84, R20.reuse, R106, R84 ;  /* 0x0000006a1454723c */ /* 0x040fe20000000854 */
[----:B------:R-:W-:Y:S01]  /*3520*/  LOP3.LUT R132, R6, 0x8, R18, 0xfe, !PT ;  /* 0x0000000806847812 */ /* 0x000fe200078efe12 */
[----:B------:R-:W-:Y:S01]  /*3530*/  IMAD R111, R138, UR7, R4 ;  /* 0x000000078a6f7c24 */ /* 0x000fe2000f8e0204 */
[----:B------:R-:W-:Y:S01]  /*3540*/  LOP3.LUT R130, R6, 0xa, R18, 0xfe, !PT ;  /* 0x0000000a06827812 */ /* 0x000fe200078efe12 */
[----:B------:R-:W-:Y:S01]  /*3550*/  IMAD R124, R128, UR7, R4 ;  /* 0x00000007807c7c24 */ /* 0x000fe2000f8e0204 */
[----:B------:R-:W-:Y:S01]  /*3560*/  LOP3.LUT R126, R6, 0xe, R18, 0xfe, !PT ;  /* 0x0000000e067e7812 */ /* 0x000fe200078efe12 */
[----:B------:R-:W-:Y:S01]  /*3570*/  IMAD R115, R132, UR7, R4 ;  /* 0x0000000784737c24 */ /* 0x000fe2000f8e0204 */
[C-C-:B------:R-:W-:Y:S01]  /*3580*/  LOP3.LUT R122, R6.reuse, 0x10, R18.reuse, 0xfe, !PT ;  /* 0x00000010067a7812 */ /* 0x140fe200078efe12 */
[----:B------:R-:W-:Y:S01]  /*3590*/  HMMA.16816.F16 R38, R20, R104, R38 ;  /* 0x000000681426723c */ /* 0x000fe20000000826 */
[----:B------:R-:W-:Y:S01]  /*35a0*/  LOP3.LUT R16, R6, 0x16, R18, 0xfe, !PT ;  /* 0x0000001606107812 */ /* 0x000fe200078efe12 */
[----:B------:R-:W-:Y:S01]  /*35b0*/  IMAD R117, R130, UR7, R4 ;  /* 0x0000000782757c24 */ /* 0x000fe2000f8e0204 */
[----:B------:R-:W-:-:S02]  /*35c0*/  LOP3.LUT R106, R6, 0x18, R18, 0xfe, !PT ;  /* 0x00000018066a7812 */ /* 0x000fc400078efe12 */
[----:B------:R-:W-:Y:S01]  /*35d0*/  LOP3.LUT R104, R6, 0x1a, R18, 0xfe, !PT ;  /* 0x0000001a06687812 */ /* 0x000fe200078efe12 */
[----:B------:R-:W-:Y:S01]  /*35e0*/  IMAD R19, R16, UR7, R4 ;  /* 0x0000000710137c24 */ /* 0x000fe2000f8e0204 */
[C-C-:B------:R-:W-:Y:S01]  /*35f0*/  LOP3.LUT R109, R6.reuse, 0x1e, R18.reuse, 0xfe, !PT ;  /* 0x0000001e066d7812 */ /* 0x140fe200078efe12 */
[----:B------:R-:W-:Y:S01]  /*3600*/  HMMA.16816.F16 R68, R20, R102, R68 ;  /* 0x000000661444723c */ /* 0x000fe20000000844 */
[----:B------:R-:W-:Y:S01]  /*3610*/  LOP3.LUT R102, R6, 0x1c, R18, 0xfe, !PT ;  /* 0x0000001c06667812 */ /* 0x000fe200078efe12 */
[----:B------:R-:W-:-:S04]  /*3620*/  IMAD R7, R106, UR7, R4 ;  /* 0x000000076a077c24 */ /* 0x000fc8000f8e0204 */
[--C-:B------:R-:W-:Y:S02]  /*3630*/  IMAD R5, R102, UR7, R4.reuse ;  /* 0x0000000766057c24 */ /* 0x100fe4000f8e0204 */
[----:B------:R-:W-:Y:S01]  /*3640*/  HMMA.16816.F16 R2, R20, R118, R2 ;  /* 0x000000761402723c */ /* 0x000fe20000000802 */
[----:B------:R-:W-:Y:S01]  /*3650*/  LOP3.LUT R23, R0, 0x100, RZ, 0xc0, !PT ;  /* 0x0000010000177812 */ /* 0x000fe200078ec0ff */
[--C-:B------:R-:W-:Y:S01]  /*3660*/  IMAD R119, R120, UR7, R4.reuse ;  /* 0x0000000778777c24 */ /* 0x100fe2000f8e0204 */
[----:B------:R-:W-:Y:S01]  /*3670*/  LOP3.LUT R0, R0, 0xf0, RZ, 0xc0, !PT ;  /* 0x000000f000007812 */ /* 0x000fe200078ec0ff */
[----:B------:R-:W-:Y:S01]  /*3680*/  IMAD R118, R136, UR7, R4 ;  /* 0x0000000788767c24 */ /* 0x000fe2000f8e0204 */
[----:B------:R-:W-:Y:S01]  /*3690*/  LOP3.LUT R20, R6, 0x14, R18, 0xfe, !PT ;  /* 0x0000001406147812 */ /* 0x000fe200078efe12 */
[----:B------:R-:W-:Y:S01]  /*36a0*/  IMAD.IADD R23, R121, 0x1, R23 ;  /* 0x0000000179177824 */ /* 0x000fe200078e0217 */
[----:B------:R-:W-:Y:S01]  /*36b0*/  IADD3 R0, P0, PT, R0, UR8, RZ ;  /* 0x0000000800007c10 */ /* 0x000fe2000ff1e0ff */
[----:B----4-:R-:W-:Y:S02]  /*36c0*/  HMMA.16816.F16 R70, R24, R96, R70 ;  /* 0x000000601846723c */ /* 0x010fe40000000846 */
[----:B------:R-:W-:-:S06]  /*36d0*/  IMAD R22, R20, UR7, R4 ;  /* 0x0000000714167c24 */ /* 0x000fcc000f8e0204 */
[----:B------:R-:W-:Y:S01]  /*36e0*/  HMMA.16816.F16 R10, R12, R96, R10 ;  /* 0x000000600c0a723c */ /* 0x000fe2000000080a */
[----:B------:R-:W-:Y:S01]  /*36f0*/  IMAD.WIDE.U32 R96, R134, 0x80, RZ ;  /* 0x0000008086607825 */ /* 0x000fe200078e00ff */
[----:B------:R-:W-:-:S03]  /*3700*/  LOP3.LUT R134, R6, 0x6, R18, 0xfe, !PT ;  /* 0x0000000606867812 */ /* 0x000fc600078efe12 */
[----:B------:R-:W-:-:S03]  /*3710*/  IMAD.WIDE.U32 R120, R120, UR6, R96 ;  /* 0x0000000678787c25 */ /* 0x000fc6000f8e0060 */
[----:B------:R-:W-:Y:S01]  /*3720*/  HMMA.16816.F16 R72, R24, R94, R72 ;  /* 0x0000005e1848723c */ /* 0x000fe20000000848 */
[----:B------:R-:W-:-:S04]  /*3730*/  IMAD.WIDE.U32 R138, R138, UR6, R96 ;  /* 0x000000068a8a7c25 */ /* 0x000fc8000f8e0060 */
[----:B------:R-:W-:-:S03]  /*3740*/  IMAD.WIDE.U32 R136, R136, UR6, R96 ;  /* 0x0000000688887c25 */ /* 0x000fc6000f8e0060 */
[C---:B------:R-:W-:Y:S01]  /*3750*/  HMMA.16816.F16 R36, R24.reuse, R92, R36 ;  /* 0x0000005c1824723c */ /* 0x040fe20000000824 */
[----:B------:R-:W-:Y:S01]  /*3760*/  IADD3 R111, PT, PT, R139, R111, RZ ;  /* 0x0000006f8b6f7210 */ /* 0x000fe20007ffe0ff */
[----:B------:R-:W-:Y:S01]  /*3770*/  IMAD R116, R134, UR7, R4 ;  /* 0x0000000786747c24 */ /* 0x000fe2000f8e0204 */
[-C--:B------:R-:W-:Y:S01]  /*3780*/  LEA R112, P2, R138, R0.reuse, 0x1 ;  /* 0x000000008a707211 */ /* 0x080fe200078408ff */
[----:B------:R-:W-:Y:S01]  /*3790*/  IMAD.IADD R119, R121, 0x1, R119 ;  /* 0x0000000179777824 */ /* 0x000fe200078e0277 */
[----:B------:R-:W-:Y:S01]  /*37a0*/  LEA R110, P1, R136, R0, 0x1 ;  /* 0x00000000886e7211 */ /* 0x000fe200078208ff */
[--C-:B------:R-:W-:Y:S02]  /*37b0*/  IMAD.WIDE.U32 R134, R134, UR6, R96.reuse ;  /* 0x0000000686867c25 */ /* 0x100fe4000f8e0060 */
[----:B------:R-:W-:Y:S02]  /*37c0*/  HMMA.16816.F16 R56, R24, R90, R56 ;  /* 0x0000005a1838723c */ /* 0x000fe40000000838 */
[----:B------:R-:W-:-:S04]  /*37d0*/  IMAD.WIDE.U32 R128, R128, UR6, R96 ;  /* 0x0000000680807c25 */ /* 0x000fc8000f8e0060 */
[--C-:B------:R-:W-:Y:S02]  /*37e0*/  IMAD.WIDE.U32 R132, R132, UR6, R96.reuse ;  /* 0x0000000684847c25 */ /* 0x100fe4000f8e0060 */
[----:B------:R-:W-:Y:S02]  /*37f0*/  HMMA.16816.F16 R54, R24, R88, R54 ;  /* 0x000000581836723c */ /* 0x000fe40000000836 */
[----:B------:R-:W-:Y:S01]  /*3800*/  IMAD.WIDE.U32 R130, R130, UR6, R96 ;  /* 0x0000000682827c25 */ /* 0x000fe2000f8e0060 */
[----:B------:R-:W-:-:S03]  /*3810*/  IADD3 R115, PT, PT, R133, R115, RZ ;  /* 0x0000007385737210 */ /* 0x000fc60007ffe0ff */
[--C-:B------:R-:W-:Y:S02]  /*3820*/  IMAD.WIDE.U32 R20, R20, UR6, R96.reuse ;  /* 0x0000000614147c25 */ /* 0x100fe4000f8e0060 */
[----:B------:R-:W-:Y:S02]  /*3830*/  HMMA.16816.F16 R52, R24, R86, R52 ;  /* 0x000000561834723c */ /* 0x000fe40000000834 */
[----:B------:R-:W-:-:S04]  /*3840*/  IMAD.WIDE.U32 R16, R16, UR6, R96 ;  /* 0x0000000610107c25 */ /* 0x000fc8000f8e0060 */
[--C-:B------:R-:W-:Y:S02]  /*3850*/  IMAD.WIDE.U32 R106, R106, UR6, R96.reuse ;  /* 0x000000066a6a7c25 */ /* 0x100fe4000f8e0060 */
[----:B------:R-:W-:Y:S02]  /*3860*/  HMMA.16816.F16 R58, R24, R98, R58 ;  /* 0x00000062183a723c */ /* 0x000fe4000000083a */
[----:B------:R-:W-:-:S04]  /*3870*/  IMAD.WIDE.U32 R102, R102, UR6, R96 ;  /* 0x0000000666667c25 */ /* 0x000fc8000f8e0060 */
[----:B------:R-:W-:Y:S02]  /*3880*/  IMAD.IADD R118, R137, 0x1, R118 ;  /* 0x0000000189767824 */ /* 0x000fe400078e0276 */
[----:B------:R-:W-:Y:S01]  /*3890*/  HMMA.16816.F16 R74, R24, R82, R74 ;  /* 0x00000052184a723c */ /* 0x000fe2000000084a */
[----:B------:R-:W-:Y:S01]  /*38a0*/  LOP3.LUT R24, R6, 0x12, R18, 0xfe, !PT ;  /* 0x0000001206187812 */ /* 0x000fe200078efe12 */
[--C-:B------:R-:W-:Y:S02]  /*38b0*/  IMAD R27, R122, UR7, R4.reuse ;  /* 0x000000077a1b7c24 */ /* 0x100fe4000f8e0204 */
[--C-:B------:R-:W-:Y:S02]  /*38c0*/  IMAD R6, R104, UR7, R4.reuse ;  /* 0x0000000768067c24 */ /* 0x100fe4000f8e0204 */
[--C-:B------:R-:W-:Y:S02]  /*38d0*/  IMAD R26, R24, UR7, R4.reuse ;  /* 0x00000007181a7c24 */ /* 0x100fe4000f8e0204 */
[----:B------:R-:W-:Y:S01]  /*38e0*/  HMMA.16816.F16 R64, R12, R94, R64 ;  /* 0x0000005e0c40723c */ /* 0x000fe20000000840 */
[----:B------:R-:W-:Y:S01]  /*38f0*/  IMAD.X R94, RZ, RZ, UR9, P0 ;  /* 0x00000009ff5e7e24 */ /* 0x000fe200080e06ff */
[----:B------:R-:W-:Y:S01]  /*3900*/  LEA R108, P0, R120, R0, 0x1 ;  /* 0x00000000786c7211 */ /* 0x000fe200078008ff */
[----:B------:R-:W-:-:S02]  /*3910*/  IMAD R95, R126, UR7, R4 ;  /* 0x000000077e5f7c24 */ /* 0x000fc4000f8e0204 */
[----:B------:R-:W-:Y:S01]  /*3920*/  IMAD.WIDE.U32 R126, R126, UR6, R96 ;  /* 0x000000067e7e7c25 */ /* 0x000fe2000f8e0060 */
[-C--:B------:R-:W-:Y:S02]  /*3930*/  LEA.HI.X R113, R138, R94.reuse, R111, 0x1, P2 ;  /* 0x0000005e8a717211 */ /* 0x080fe400010f0c6f */
[----:B------:R-:W-:Y:S01]  /*3940*/  HMMA.16816.F16 R66, R12, R92, R66 ;  /* 0x0000005c0c42723c */ /* 0x000fe20000000842 */
[----:B------:R-:W-:Y:S01]  /*3950*/  IMAD.WIDE.U32 R122, R122, UR6, R96 ;  /* 0x000000067a7a7c25 */ /* 0x000fe2000f8e0060 */
[----:B------:R-:W-:Y:S02]  /*3960*/  LEA.HI.X R111, R136, R94, R118, 0x1, P1 ;  /* 0x0000005e886f7211 */ /* 0x000fe400008f0c76 */
[----:B------:R-:W-:Y:S01]  /*3970*/  LEA R118, P2, R132, R0, 0x1 ;  /* 0x0000000084767211 */ /* 0x000fe200078408ff */
[----:B------:R-:W-:-:S03]  /*3980*/  IMAD.WIDE.U32 R24, R24, UR6, R96 ;  /* 0x0000000618187c25 */ /* 0x000fc6000f8e0060 */
[----:B------:R-:W-:Y:S01]  /*3990*/  HMMA.16816.F16 R78, R12, R90, R78 ;  /* 0x0000005a0c4e723c */ /* 0x000fe2000000084e */
[----:B------:R-:W-:Y:S01]  /*39a0*/  IMAD.WIDE.U32 R104, R104, UR6, R96 ;  /* 0x0000000668687c25 */ /* 0x000fe2000f8e0060 */
[----:B------:R-:W-:-:S03]  /*39b0*/  IADD3 R26, PT, PT, R25, R26, RZ ;  /* 0x0000001a191a7210 */ /* 0x000fc60007ffe0ff */
[----:B------:R-:W-:-:S03]  /*39c0*/  IMAD.WIDE.U32 R96, R109, UR6, R96 ;  /* 0x000000066d607c25 */ /* 0x000fc6000f8e0060 */
[C---:B------:R-:W-:Y:S01]  /*39d0*/  HMMA.16816.F16 R84, R12.reuse, R88, R84 ;  /* 0x000000580c54723c */ /* 0x040fe20000000854 */
[----:B------:R-:W-:Y:S01]  /*39e0*/  IMAD R4, R109, UR7, R4 ;  /* 0x000000076d047c24 */ /* 0x000fe2000f8e0204 */
[----:B------:R-:W-:Y:S01]  /*39f0*/  LEA.HI.X R109, R120, R94, R119, 0x1, P0 ;  /* 0x0000005e786d7211 */ /* 0x000fe200000f0c77 */
[----:B------:R-:W-:Y:S01]  /*3a00*/  IMAD.IADD R93, R135, 0x1, R116 ;  /* 0x00000001875d7824 */ /* 0x000fe200078e0274 */
[-C--:B------:R-:W-:Y:S01]  /*3a10*/  LEA R120, P3, R134, R0.reuse, 0x1 ;  /* 0x0000000086787211 */ /* 0x080fe200078608ff */
[----:B------:R-:W-:Y:S01]  /*3a20*/  IMAD.IADD R124, R129, 0x1, R124 ;  /* 0x00000001817c7824 */ /* 0x000fe200078e027c */
[----:B------:R-:W-:Y:S01]  /*3a30*/  LEA R92, P0, R128, R0, 0x1 ;  /* 0x00000000805c7211 */ /* 0x000fe200078008ff */
[----:B------:R-:W-:Y:S01]  /*3a40*/  IMAD.IADD R95, R127, 0x1, R95 ;  /* 0x000000017f5f7824 */ /* 0x000fe200078e025f */
[-C--:B------:R-:W-:Y:S01]  /*3a50*/  LEA.HI.X R121, R134, R94.reuse, R93, 0x1, P3 ;  /* 0x0000005e86797211 */ /* 0x080fe200018f0c5d */
[C---:B------:R-:W-:Y:S01]  /*3a60*/  VIADD R127, R125.reuse, 0x8 ;  /* 0x000000087d7f7836 */ /* 0x040fe20000000000 */
[----:B------:R-:W-:Y:S01]  /*3a70*/  LEA.HI.X R93, R128, R94, R124, 0x1, P0 ;  /* 0x0000005e805d7211 */ /* 0x000fe200000f0c7c */
[----:B------:R-:W-:Y:S01]  /*3a80*/  IMAD.SHL.U32 R128, R114, 0x100, RZ ;  /* 0x0000010072807824 */ /* 0x000fe200078e00ff */
[----:B------:R-:W-:Y:S01]  /*3a90*/  LEA R90, P0, R126, R0, 0x1 ;  /* 0x000000007e5a7211 */ /* 0x000fe200078008ff */
[C---:B------:R-:W-:Y:S01]  /*3aa0*/  VIADD R129, R125.reuse, 0x18 ;  /* 0x000000187d817836 */ /* 0x040fe20000000000 */
[-C--:B------:R-:W-:Y:S01]  /*3ab0*/  LEA.HI.X R119, R132, R94.reuse, R115, 0x1, P2 ;  /* 0x0000005e84777211 */ /* 0x080fe200010f0c73 */
[C---:B------:R-:W-:Y:S01]  /*3ac0*/  IMAD.IADD R18, R114.reuse, 0x1, R18 ;  /* 0x0000000172127824 */ /* 0x040fe200078e0212 */
[----:B------:R-:W-:Y:S01]  /*3ad0*/  SHF.L.U32 R115, R114, 0x5, RZ ;  /* 0x0000000572737819 */ /* 0x000fe200000006ff */
[C---:B------:R-:W-:Y:S01]  /*3ae0*/  VIADD R114, R125.reuse, 0x30 ;  /* 0x000000307d727836 */ /* 0x040fe20000000000 */
[----:B------:R-:W-:Y:S01]  /*3af0*/  LEA.HI.X R91, R126, R94, R95, 0x1, P0 ;  /* 0x0000005e7e5b7211 */ /* 0x000fe200000f0c5f */
[----:B------:R-:W-:Y:S01]  /*3b00*/  VIADD R126, R125, 0x10 ;  /* 0x000000107d7e7836 */ /* 0x000fe20000000000 */
[----:B------:R-:W-:Y:S01]  /*3b10*/  LOP3.LUT R95, R115, 0x380, RZ, 0xc0, !PT ;  /* 0x00000380735f7812 */ /* 0x000fe200078ec0ff */
[C---:B------:R-:W-:Y:S01]  /*3b20*/  VIADD R115, R125.reuse, 0x28 ;  /* 0x000000287d737836 */ /* 0x040fe20000000000 */
[----:B------:R-:W-:Y:S01]  /*3b30*/  LOP3.LUT R128, R128, 0x3c000, RZ, 0xc0, !PT ;  /* 0x0003c00080807812 */ /* 0x000fe200078ec0ff */
[C---:B------:R-:W-:Y:S01]  /*3b40*/  VIADD R88, R125.reuse, 0x38 ;  /* 0x000000387d587836 */ /* 0x040fe20000000000 */
[C---:B------:R-:W-:Y:S01]  /*3b50*/  IADD3 R124, PT, PT, R125.reuse, 0x20, RZ ;  /* 0x000000207d7c7810 */ /* 0x040fe20007ffe0ff */
[C---:B------:R-:W-:Y:S01]  /*3b60*/  HMMA.16816.F16 R2, R12.reuse, R98, R2 ;  /* 0x000000620c02723c */ /* 0x040fe20000000802 */
[----:B------:R-:W-:Y:S01]  /*3b70*/  IADD3 R89, PT, PT, R125, R95, RZ ;  /* 0x0000005f7d597210 */ /* 0x000fe20007ffe0ff */
[----:B------:R-:W-:Y:S01]  /*3b80*/  VIADD R128, R128, UR4 ;  /* 0x0000000480807c36 */ /* 0x000fe20008000000 */
[----:B------:R-:W-:Y:S01]  /*3b90*/  LOP3.LUT R127, R127, 0x7e, RZ, 0xc0, !PT ;  /* 0x0000007e7f7f7812 */ /* 0x000fe200078ec0ff */
[----:B------:R-:W-:Y:S01]  /*3ba0*/  IMAD.SHL.U32 R18, R18, 0x10, RZ ;  /* 0x0000001012127824 */ /* 0x000fe200078e00ff */
[----:B------:R-:W-:Y:S01]  /*3bb0*/  LOP3.LUT R126, R126, 0x7e, RZ, 0xc0, !PT ;  /* 0x0000007e7e7e7812 */ /* 0x000fe200078ec0ff */
[----:B------:R-:W-:Y:S01]  /*3bc0*/  IMAD R89, R89, 0x2, R128 ;  /* 0x0000000259597824 */ /* 0x000fe200078e0280 */
[----:B------:R-:W-:Y:S01]  /*3bd0*/  BAR.SYNC.DEFER_BLOCKING 0x0 ;  /* 0x0000000000007b1d */ /* 0x000fe20000010000 */
[----:B------:R-:W-:Y:S01]  /*3be0*/  LOP3.LUT R125, R129, 0x7e, RZ, 0xc0, !PT ;  /* 0x0000007e817d7812 */ /* 0x000fe200078ec0ff */
[C---:B------:R-:W-:Y:S01]  /*3bf0*/  HMMA.16816.F16 R38, R12.reuse, R86, R38 ;  /* 0x000000560c26723c */ /* 0x040fe20000000826 */
[----:B------:R-:W-:Y:S01]  /*3c00*/  LOP3.LUT R124, R124, 0x7e, RZ, 0xc0, !PT ;  /* 0x0000007e7c7c7812 */ /* 0x000fe200078ec0ff */
[----:B------:R-:W-:Y:S01]  /*3c10*/  IMAD.IADD R126, R95, 0x1, R126 ;  /* 0x000000015f7e7824 */ /* 0x000fe200078e027e */
[----:B------:R-:W-:Y:S01]  /*3c20*/  LOP3.LUT R115, R115, 0x7e, RZ, 0xc0, !PT ;  /* 0x0000007e73737812 */ /* 0x000fe200078ec0ff */
[C---:B------:R-:W-:Y:S01]  /*3c30*/  IMAD.IADD R125, R95.reuse, 0x1, R125 ;  /* 0x000000015f7d7824 */ /* 0x040fe200078e027d */
[----:B------:R-:W-:Y:S01]  /*3c40*/  LOP3.LUT R114, R114, 0x7e, RZ, 0xc0, !PT ;  /* 0x0000007e72727812 */ /* 0x000fe200078ec0ff */
[C---:B------:R-:W-:Y:S01]  /*3c50*/  IMAD.IADD R124, R95.reuse, 0x1, R124 ;  /* 0x000000015f7c7824 */ /* 0x040fe200078e027c */
[C---:B------:R-:W-:Y:S01]  /*3c60*/  IADD3 R127, PT, PT, R95.reuse, R127, RZ ;  /* 0x0000007f5f7f7210 */ /* 0x040fe20007ffe0ff */
[----:B------:R-:W-:Y:S01]  /*3c70*/  IMAD R126, R126, 0x2, R128 ;  /* 0x000000027e7e7824 */ /* 0x000fe200078e0280 */
[----:B------:R-:W-:Y:S01]  /*3c80*/  LOP3.LUT R88, R88, 0x7e, RZ, 0xc0, !PT ;  /* 0x0000007e58587812 */ /* 0x000fe200078ec0ff */
[C---:B------:R-:W-:Y:S01]  /*3c90*/  IMAD.IADD R114, R95.reuse, 0x1, R114 ;  /* 0x000000015f727824 */ /* 0x040fe200078e0272 */
[----:B------:R-:W-:Y:S01]  /*3ca0*/  IADD3 R115, PT, PT, R95, R115, RZ ;  /* 0x000000735f737210 */ /* 0x000fe20007ffe0ff */
[----:B------:R-:W-:Y:S01]  /*3cb0*/  IMAD R125, R125, 0x2, R128 ;  /* 0x000000027d7d7824 */ /* 0x000fe200078e0280 */
[-C--:B------:R-:W-:Y:S01]  /*3cc0*/  LEA R127, R127, R128.reuse, 0x1 ;  /* 0x000000807f7f7211 */ /* 0x080fe200078e08ff */
[----:B------:R-:W-:Y:S01]  /*3cd0*/  IMAD.IADD R95, R95, 0x1, R88 ;  /* 0x000000015f5f7824 */ /* 0x000fe200078e0258 */
[----:B------:R-:W-:Y:S01]  /*3ce0*/  LEA R115, R115, R128, 0x1 ;  /* 0x0000008073737211 */ /* 0x000fe200078e08ff */
[--C-:B------:R-:W-:Y:S01]  /*3cf0*/  IMAD R124, R124, 0x2, R128.reuse ;  /* 0x000000027c7c7824 */ /* 0x100fe200078e0280 */
[----:B------:R-:W-:Y:S01]  /*3d00*/  HMMA.16816.F16 R68, R12, R82, R68 ;  /* 0x000000520c44723c */ /* 0x000fe20000000844 */
[--C-:B------:R-:W-:Y:S01]  /*3d10*/  IMAD R114, R114, 0x2, R128.reuse ;  /* 0x0000000272727824 */ /* 0x100fe200078e0280 */
[----:B------:R-:W-:Y:S01]  /*3d20*/  IADD3 R88, PT, PT, R18, 0x20, RZ ;  /* 0x0000002012587810 */ /* 0x000fe20007ffe0ff */
[----:B------:R-:W-:Y:S01]  /*3d30*/  IMAD R95, R95, 0x2, R128 ;  /* 0x000000025f5f7824 */ /* 0x000fe200078e0280 */
[----:B------:R-:W-:Y:S01]  /*3d40*/  LEA R116, P1, R130, R0, 0x1 ;  /* 0x0000000082747211 */ /* 0x000fe200078208ff */
[----:B------:R-:W-:Y:S01]  /*3d50*/  STS [R89], R58 ;  /* 0x0000003a59007388 */ /* 0x000fe20000000800 */
[----:B------:R-:W-:Y:S01]  /*3d60*/  VIADD R87, R18, 0x40 ;  /* 0x0000004012577836 */ /* 0x000fe20000000000 */
[----:B------:R-:W-:Y:S01]  /*3d70*/  LOP3.LUT R88, R88, 0xf0, RZ, 0xc0, !PT ;  /* 0x000000f058587812 */ /* 0x000fe200078ec0ff */
[C---:B------:R-:W-:Y:S01]  /*3d80*/  VIADD R86, R18.reuse, 0x60 ;  /* 0x0000006012567836 */ /* 0x040fe20000000000 */
[----:B------:R-:W-:Y:S01]  /*3d90*/  STS [R89+0x800], R59 ;  /* 0x0008003b59007388 */ /* 0x000fe20000000800 */
[----:B------:R-:W-:Y:S01]  /*3da0*/  LOP3.LUT R18, R18, 0xf0, RZ, 0xc0, !PT ;  /* 0x000000f012127812 */ /* 0x000fe200078ec0ff */
[----:B------:R-:W-:Y:S01]  /*3db0*/  IMAD.IADD R117, R131, 0x1, R117 ;  /* 0x0000000183757824 */ /* 0x000fe200078e0275 */
[----:B------:R-:W-:Y:S01]  /*3dc0*/  LOP3.LUT R87, R87, 0xf0, RZ, 0xc0, !PT ;  /* 0x000000f057577812 */ /* 0x000fe200078ec0ff */
[----:B------:R1:W-:Y:S01]  /*3dd0*/  STS [R127], R70 ;  /* 0x000000467f007388 */ /* 0x0003e20000000800 */
[----:B------:R-:W-:Y:S01]  /*3de0*/  LOP3.LUT R86, R86, 0xf0, RZ, 0xc0, !PT ;  /* 0x000000f056567812 */ /* 0x000fe200078ec0ff */
[C---:B------:R-:W-:Y:S01]  /*3df0*/  IMAD.IADD R18, R23.reuse, 0x1, R18 ;  /* 0x0000000117127824 */ /* 0x040fe200078e0212 */
[C---:B------:R-:W-:Y:S01]  /*3e00*/  IADD3 R88, PT, PT, R23.reuse, R88, RZ ;  /* 0x0000005817587210 */ /* 0x040fe20007ffe0ff */
[----:B------:R2:W-:Y:S01]  /*3e10*/  STS [R127+0x800], R71 ;  /* 0x000800477f007388 */ /* 0x0005e20000000800 */
[C---:B------:R-:W-:Y:S01]  /*3e20*/  IMAD.IADD R87, R23.reuse, 0x1, R87 ;  /* 0x0000000117577824 */ /* 0x040fe200078e0257 */
[----:B------:R-:W-:Y:S01]  /*3e30*/  LEA.HI.X R117, R130, R94, R117, 0x1, P1 ;  /* 0x0000005e82757211 */ /* 0x000fe200008f0c75 */
[----:B------:R-:W-:Y:S01]  /*3e40*/  IMAD.IADD R86, R23, 0x1, R86 ;  /* 0x0000000117567824 */ /* 0x000fe200078e0256 */
[----:B------:R3:W-:Y:S01]  /*3e50*/  STS [R126], R72 ;  /* 0x000000487e007388 */ /* 0x0007e20000000800 */
[----:B------:R-:W-:Y:S01]  /*3e60*/  IMAD.IADD R27, R123, 0x1, R27 ;  /* 0x000000017b1b7824 */ /* 0x000fe200078e021b */
[----:B------:R-:W-:Y:S01]  /*3e70*/  LEA R82, P3, R106, R0, 0x1 ;  /* 0x000000006a527211 */ /* 0x000fe200078608ff */
[----:B------:R-:W-:Y:S01]  /*3e80*/  IMAD.IADD R22, R21, 0x1, R22 ;  /* 0x0000000115167824 */ /* 0x000fe200078e0216 */
[----:B------:R4:W-:Y:S01]  /*3e90*/  STS [R126+0x800], R73 ;  /* 0x000800497e007388 */ /* 0x0009e20000000800 */
[----:B------:R-:W-:-:S03]  /*3ea0*/  IMAD.IADD R19, R17, 0x1, R19 ;  /* 0x0000000111137824 */ /* 0x000fc600078e0213 */
[----:B------:R-:W-:Y:S04]  /*3eb0*/  STS [R125], R36 ;  /* 0x000000247d007388 */ /* 0x000fe80000000800 */
[----:B------:R-:W-:Y:S04]  /*3ec0*/  STS [R125+0x800], R37 ;  /* 0x000800257d007388 */ /* 0x000fe80000000800 */
[----:B------:R-:W-:Y:S01]  /*3ed0*/  STS [R124], R56 ;  /* 0x000000387c007388 */ /* 0x000fe20000000800 */
[----:B-1----:R-:W-:-:S03]  /*3ee0*/  LEA R70, P0, R24, R0, 0x1 ;  /* 0x0000000018467211 */ /* 0x002fc600078008ff */
[----:B------:R-:W-:Y:S01]  /*3ef0*/  STS [R124+0x800], R57 ;  /* 0x000800397c007388 */ /* 0x000fe20000000800 */
[----:B--2---:R-:W-:-:S03]  /*3f00*/  LEA.HI.X R71, R24, R94, R26, 0x1, P0 ;  /* 0x0000005e18477211 */ /* 0x004fc600000f0c1a */
[----:B------:R-:W-:Y:S01]  /*3f10*/  STS [R115], R54 ;  /* 0x0000003673007388 */ /* 0x000fe20000000800 */
[----:B---3--:R-:W-:-:S03]  /*3f20*/  LEA R72, P1, R122, R0, 0x1 ;  /* 0x000000007a487211 */ /* 0x008fc600078208ff */
[----:B------:R-:W-:Y:S01]  /*3f30*/  STS [R115+0x800], R55 ;  /* 0x0008003773007388 */ /* 0x000fe20000000800 */
[----:B----4-:R-:W-:-:S03]  /*3f40*/  LEA.HI.X R73, R122, R94, R27, 0x1, P1 ;  /* 0x0000005e7a497211 */ /* 0x010fc600008f0c1b */
[----:B------:R-:W-:Y:S04]  /*3f50*/  STS [R114], R52 ;  /* 0x0000003472007388 */ /* 0x000fe80000000800 */
[----:B------:R-:W-:Y:S04]  /*3f60*/  STS [R114+0x800], R53 ;  /* 0x0008003572007388 */ /* 0x000fe80000000800 */
[----:B------:R1:W-:Y:S04]  /*3f70*/  STS [R95], R74 ;  /* 0x0000004a5f007388 */ /* 0x0003e80000000800 */
[----:B------:R2:W-:Y:S04]  /*3f80*/  STS [R95+0x800], R75 ;  /* 0x0008004b5f007388 */ /* 0x0005e80000000800 */
[----:B------:R3:W-:Y:S04]  /*3f90*/  STS [R89+0x1000], R80 ;  /* 0x0010005059007388 */ /* 0x0007e80000000800 */
[----:B------:R-:W-:Y:S04]  /*3fa0*/  STS [R89+0x1800], R81 ;  /* 0x0018005159007388 */ /* 0x000fe80000000800 */
[----:B------:R4:W-:Y:S04]  /*3fb0*/  STS [R127+0x1000], R76 ;  /* 0x0010004c7f007388 */ /* 0x0009e80000000800 */
[----:B------:R5:W-:Y:S04]  /*3fc0*/  STS [R127+0x1800], R77 ;  /* 0x0018004d7f007388 */ /* 0x000be80000000800 */
[----:B------:R-:W-:Y:S01]  /*3fd0*/  STS [R126+0x1000], R50 ;  /* 0x001000327e007388 */ /* 0x000fe20000000800 */
[----:B-1----:R-:W-:-:S03]  /*3fe0*/  LEA R74, P0, R16, R0, 0x1 ;  /* 0x00000000104a7211 */ /* 0x002fc600078008ff */
[----:B------:R-:W-:Y:S01]  /*3ff0*/  STS [R126+0x1800], R51 ;  /* 0x001800337e007388 */ /* 0x000fe20000000800 */
[----:B--2---:R-:W-:-:S03]  /*4000*/  LEA.HI.X R75, R16, R94, R19, 0x1, P0 ;  /* 0x0000005e104b7211 */ /* 0x004fc600000f0c13 */
[----:B------:R-:W-:Y:S01]  /*4010*/  STS [R125+0x1000], R40 ;  /* 0x001000287d007388 */ /* 0x000fe20000000800 */
[----:B---3--:R-:W-:-:S03]  /*4020*/  LEA R80, P2, R104, R0, 0x1 ;  /* 0x0000000068507211 */ /* 0x008fc600078408ff */
[----:B------:R-:W-:Y:S04]  /*4030*/  STS [R125+0x1800], R41 ;  /* 0x001800297d007388 */ /* 0x000fe80000000800 */
[----:B------:R-:W-:Y:S01]  /*4040*/  STS [R124+0x1000], R42 ;  /* 0x0010002a7c007388 */ /* 0x000fe20000000800 */
[----:B----4-:R-:W-:-:S03]  /*4050*/  LEA R76, P1, R20, R0, 0x1 ;  /* 0x00000000144c7211 */ /* 0x010fc600078208ff */
[----:B------:R-:W-:Y:S01]  /*4060*/  STS [R124+0x1800], R43 ;  /* 0x0018002b7c007388 */ /* 0x000fe20000000800 */
[----:B-----5:R-:W-:-:S03]  /*4070*/  LEA.HI.X R77, R20, R94, R22, 0x1, P1 ;  /* 0x0000005e144d7211 */ /* 0x020fc600008f0c16 */
[----:B------:R-:W-:Y:S04]  /*4080*/  STS [R115+0x1000], R44 ;  /* 0x0010002c73007388 */ /* 0x000fe80000000800 */
        /* <DEDUP_REMOVED lines=21> */
[----:B------:R1:W-:Y:S04]  /*41e0*/  STS [R89+0x3000], R2 ;  /* 0x0030000259007388 */ /* 0x0003e80000000800 */
[----:B------:R2:W-:Y:S04]  /*41f0*/  STS [R89+0x3800], R3 ;  /* 0x0038000359007388 */ /* 0x0005e80000000800 */
[----:B------:R-:W-:Y:S04]  /*4200*/  STS [R127+0x3000], R10 ;  /* 0x0030000a7f007388 */ /* 0x000fe80000000800 */
[----:B------:R-:W-:Y:S04]  /*4210*/  STS [R127+0x3800], R11 ;  /* 0x0038000b7f007388 */ /* 0x000fe80000000800 */
[----:B------:R-:W-:Y:S04]  /*4220*/  STS [R126+0x3000], R64 ;  /* 0x003000407e007388 */ /* 0x000fe80000000800 */
[----:B------:R-:W-:Y:S04]  /*4230*/  STS [R126+0x3800], R65 ;  /* 0x003800417e007388 */ /* 0x000fe80000000800 */
[----:B------:R-:W-:Y:S01]  /*4240*/  STS [R125+0x3000], R66 ;  /* 0x003000427d007388 */ /* 0x000fe20000000800 */
[----:B-1----:R-:W-:-:S03]  /*4250*/  IMAD.IADD R2, R107, 0x1, R7 ;  /* 0x000000016b027824 */ /* 0x002fc600078e0207 */
[----:B------:R-:W-:Y:S01]  /*4260*/  STS [R125+0x3800], R67 ;  /* 0x003800437d007388 */ /* 0x000fe20000000800 */
[----:B--2---:R-:W-:Y:S02]  /*4270*/  IADD3 R3, PT, PT, R105, R6, RZ ;  /* 0x0000000669037210 */ /* 0x004fe40007ffe0ff */
[-C--:B------:R-:W-:Y:S01]  /*4280*/  LEA.HI.X R83, R106, R94.reuse, R2, 0x1, P3 ;  /* 0x0000005e6a537211 */ /* 0x080fe200018f0c02 */
[----:B------:R1:W-:Y:S01]  /*4290*/  STS [R124+0x3000], R78 ;  /* 0x0030004e7c007388 */ /* 0x0003e20000000800 */
[----:B------:R-:W-:-:S03]  /*42a0*/  LEA.HI.X R81, R104, R94, R3, 0x1, P2 ;  /* 0x0000005e68517211 */ /* 0x000fc600010f0c03 */
[----:B------:R-:W-:Y:S04]  /*42b0*/  STS [R124+0x3800], R79 ;  /* 0x0038004f7c007388 */ /* 0x000fe80000000800 */
[----:B------:R2:W-:Y:S04]  /*42c0*/  STS [R115+0x3000], R84 ;  /* 0x0030005473007388 */ /* 0x0005e80000000800 */
[----:B------:R-:W-:Y:S04]  /*42d0*/  STS [R115+0x3800], R85 ;  /* 0x0038005573007388 */ /* 0x000fe80000000800 */
[----:B------:R-:W-:Y:S04]  /*42e0*/  STS [R114+0x3000], R38 ;  /* 0x0030002672007388 */ /* 0x000fe80000000800 */
[----:B------:R-:W-:Y:S04]  /*42f0*/  STS [R114+0x3800], R39 ;  /* 0x0038002772007388 */ /* 0x000fe80000000800 */
[----:B------:R3:W-:Y:S01]  /*4300*/  STS [R95+0x3000], R68 ;  /* 0x003000445f007388 */ /* 0x0007e20000000800 */
[----:B-1----:R-:W-:-:S03]  /*4310*/  LEA R78, P1, R102, R0, 0x1 ;  /* 0x00000000664e7211 */ /* 0x002fc600078208ff */
[----:B------:R1:W-:Y:S01]  /*4320*/  STS [R95+0x3800], R69 ;  /* 0x003800455f007388 */ /* 0x0003e20000000800 */
[----:B------:R-:W-:Y:S01]  /*4330*/  BAR.SYNC.DEFER_BLOCKING 0x0 ;  /* 0x0000000000007b1d */ /* 0x000fe20000010000 */
[----:B--2---:R-:W-:Y:S01]  /*4340*/  LEA R84, P0, R96, R0, 0x1 ;  /* 0x0000000060547211 */ /* 0x004fe200078008ff */
[----:B---3--:R-:W-:Y:S02]  /*4350*/  IMAD.IADD R68, R103, 0x1, R5 ;  /* 0x0000000167447824 */ /* 0x008fe400078e0205 */
[----:B-1----:R-:W-:-:S03]  /*4360*/  IMAD.IADD R69, R97, 0x1, R4 ;  /* 0x0000000161457824 */ /* 0x002fc600078e0204 */
[-C--:B------:R-:W-:Y:S01]  /*4370*/  LEA.HI.X R79, R102, R94.reuse, R68, 0x1, P1 ;  /* 0x0000005e664f7211 */ /* 0x080fe200008f0c44 */
[----:B------:R-:W1:Y:S01]  /*4380*/  LDS.128 R64, [R18] ;  /* 0x0000000012407984 */ /* 0x000e620000000c00 */
[----:B------:R-:W-:-:S03]  /*4390*/  LEA.HI.X R85, R96, R94, R69, 0x1, P0 ;  /* 0x0000005e60557211 */ /* 0x000fc600000f0c45 */
[----:B------:R-:W2:Y:S04]  /*43a0*/  LDS.128 R60, [R88+0x200] ;  /* 0x00020000583c7984 */ /* 0x000ea80000000c00 */
[----:B------:R-:W3:Y:S04]  /*43b0*/  LDS.128 R56, [R87+0x400] ;  /* 0x0004000057387984 */ /* 0x000ee80000000c00 */
[----:B------:R-:W4:Y:S04]  /*43c0*/  LDS.128 R52, [R86+0x600] ;  /* 0x0006000056347984 */ /* 0x000f280000000c00 */
[----:B------:R-:W5:Y:S04]  /*43d0*/  LDS.128 R48, [R18+0x800] ;  /* 0x0008000012307984 */ /* 0x000f680000000c00 */
        /* <DEDUP_REMOVED lines=11> */
[----:B-1----:R-:W-:Y:S04]  /*4490*/  STG.E.128 desc[UR12][R112.64], R64 ;  /* 0x0000004070007986 */ /* 0x002fe8000c101d0c */
[----:B--2---:R-:W-:Y:S04]  /*44a0*/  STG.E.128 desc[UR12][R110.64], R60 ;  /* 0x0000003c6e007986 */ /* 0x004fe8000c101d0c */
[----:B---3--:R-:W-:Y:S04]  /*44b0*/  STG.E.128 desc[UR12][R108.64], R56 ;  /* 0x000000386c007986 */ /* 0x008fe8000c101d0c */
[----:B----4-:R-:W-:Y:S04]  /*44c0*/  STG.E.128 desc[UR12][R120.64], R52 ;  /* 0x0000003478007986 */ /* 0x010fe8000c101d0c */
[----:B-----5:R-:W-:Y:S04]  /*44d0*/  STG.E.128 desc[UR12][R118.64], R48 ;  /* 0x0000003076007986 */ /* 0x020fe8000c101d0c */
[----:B------:R-:W-:Y:S04]  /*44e0*/  STG.E.128 desc[UR12][R116.64], R44 ;  /* 0x0000002c74007986 */ /* 0x000fe8000c101d0c */
        /* <DEDUP_REMOVED lines=9> */
[----:B------:R-:W-:Y:S01]  /*4580*/  STG.E.128 desc[UR12][R84.64], R4 ;  /* 0x0000000454007986 */ /* 0x000fe2000c101d0c */
[----:B------:R-:W-:Y:S05]  /*4590*/  EXIT ;  /* 0x000000000000794d */ /* 0x000fea0003800000 */
.L_x_2:
[----:B------:R-:W-:-:S00]  /*45a0*/  BRA `(.L_x_2) ;  /* 0xfffffffc00fc7947 */ /* 0x000fc0000383ffff */
[----:B------:R-:W-:-:S00]  /*45b0*/  NOP ;  /* 0x0000000000007918 */ /* 0x000fc00000000000 */
        /* <DEDUP_REMOVED lines=12> */
.L_x_3:


//--------------------- .nv.shared._Z30mmaPermuted_Coalesced_32StridePK6__halfS1_PS_mmm --------------------------
	.section	.nv.shared._Z30mmaPermuted_Coalesced_32StridePK6__halfS1_PS_mmm,"aw",@nobits
	.sectionflags	@""
	.align	16
	.zero		1024


//--------------------- .nv.shared.reserved.0     --------------------------
	.section	.nv.shared.reserved.0,"aw",@nobits
	.weak		__nv_reservedSMEM_offset_0_alias
	.size		__nv_reservedSMEM_offset_0_alias, 0, 64
	.other		__nv_reservedSMEM_offset_0_alias,@"STO_CUDA_RESERVED_SHARED STV_DEFAULT"
__nv_reservedSMEM_offset_0_alias:
	.zero		0
	.zero		64


//--------------------- .nv.constant0._Z30mmaPermuted_Coalesced_32StridePK6__halfS1_PS_mmm --------------------------
	.section	.nv.constant0._Z30mmaPermuted_Coalesced_32StridePK6__halfS1_PS_mmm,"a",@progbits
	.sectionflags	@""
	.align	4
.nv.constant0._Z30mmaPermuted_Coalesced_32StridePK6__halfS1_PS_mmm:
	.zero		944


//--------------------- SYMBOLS --------------------------

	.type		.nv.reservedSmem.offset0,@object
	.size		.nv.reservedSmem.offset0,0x4
	.type		.nv.reservedSmem.cap,@object
	.size		.nv.reservedSmem.cap,0x4
